// auto-generated by cutlass_sweep.gemm — config: {"arch": "sm_100", "cluster_m": 1, "cluster_n": 1, "dtype": "bf16", "dtype_b": "bf16", "layout": "nt", "stages": 4, "tile_k": 32, "tile_m": 128, "tile_n": 128}
#include "cutlass/cutlass.h"
#include "cutlass/gemm/collective/collective_builder.hpp"
#include "cutlass/gemm/device/gemm_universal_adapter.h"
#include "cutlass/gemm/kernel/gemm_universal.hpp"
#include "cutlass/epilogue/collective/collective_builder.hpp"

using ElemA = cutlass::bfloat16_t;
using ElemB = cutlass::bfloat16_t;
using ElemCD = cutlass::bfloat16_t;
using Acc  = float;
using TileShape    = cute::Shape<cute::_128, cute::_128, cute::_32>;
using ClusterShape = cute::Shape<cute::_1, cute::_1, cute::_1>;

using CollectiveEpilogue = typename cutlass::epilogue::collective::CollectiveBuilder<
    cutlass::arch::Sm100, cutlass::arch::OpClassTensorOp,
    TileShape, ClusterShape,
    cutlass::epilogue::collective::EpilogueTileAuto,
    Acc, Acc,
    ElemCD, cutlass::layout::RowMajor, 128 / cutlass::sizeof_bits<ElemCD>::value,
    ElemCD, cutlass::layout::RowMajor, 128 / cutlass::sizeof_bits<ElemCD>::value,
    cutlass::epilogue::collective::EpilogueScheduleAuto
  >::CollectiveOp;

using CollectiveMainloop = typename cutlass::gemm::collective::CollectiveBuilder<
    cutlass::arch::Sm100, cutlass::arch::OpClassTensorOp,
    ElemA, cutlass::layout::RowMajor, 128 / cutlass::sizeof_bits<ElemA>::value,
    ElemB, cutlass::layout::ColumnMajor, 128 / cutlass::sizeof_bits<ElemB>::value,
    Acc,
    TileShape, ClusterShape,
    cutlass::gemm::collective::StageCount<4>,
    cutlass::gemm::collective::KernelScheduleAuto
  >::CollectiveOp;

using GemmKernel = cutlass::gemm::kernel::GemmUniversal<
    cute::Shape<int,int,int,int>,
    CollectiveMainloop,
    CollectiveEpilogue
>;
using Gemm = cutlass::gemm::device::GemmUniversalAdapter<GemmKernel>;

// Force the device kernel symbol into the cubin without needing a host main.
auto* _anchor = &cutlass::device_kernel<GemmKernel>;


// ===== COMPILED SASS (sm_100a) =====

	.target	sm_100a

	.elftype	@"ET_EXEC"


//--------------------- .note.nv.tkinfo           --------------------------
	.section	.note.nv.tkinfo,"",@"SHT_NOTE"
	.sectionflags	@"SHF_NOTE_NV_TKINFO"
	.tkinfo
        /*0018*/ 	.word	0x00000002
        /*0030*/ 	.string	""
        /*0030*/ 	.string	"ptxas"
        /*0030*/ 	.string	"Cuda compilation tools, release 13.0, V13.0.88"
        /*0030*/ 	.string	"Build cuda_13.0.r13.0/compiler.36424714_0"
        /*0030*/ 	.string	"-arch sm_100a -m 64 "



//--------------------- .note.nv.cuinfo           --------------------------
	.section	.note.nv.cuinfo,"",@"SHT_NOTE"
	.sectionflags	@"SHF_NOTE_NV_CUINFO"
        /*0018*/ 	.short	0x0002
        /*001a*/ 	.short	0x0064
        /*001c*/ 	.short	0x0082
	.zero		2


//--------------------- .nv.info                  --------------------------
	.section	.nv.info,"",@"SHT_CUDA_INFO"
	.align	4


	//----- nvinfo : EIATTR_REGCOUNT
	.align		4
        /*0000*/ 	.byte	0x04, 0x2f
        /*0002*/ 	.short	(.L_19 - .L_18)
	.align		4
.L_18:
        /*0004*/ 	.word	index@(_ZN7cutlass13device_kernelINS_4gemm6kernel13GemmUniversalIN4cute5tupleIJiiiiEEENS1_10collective13CollectiveMmaINS1_35MainloopSm100TmaUmmaWarpSpecializedILi4ELi2ELi4ENS5_IJNS4_1CILi1EEESB_SB_EEEEENS5_IJNSA_ILi128EEESE_NSA_ILi32EEEEEENS_10bfloat16_tENS5_IJlSB_lEEESH_SI_NS4_8TiledMMAINS4_8MMA_AtomIJNS4_20SM100_MMA_F16BF16_SSISH_SH_fLi128ELi128ELNS4_4UMMA5MajorE0ELSN_0ELNSM_7ScaleInE0ELSO_0EEEEEENS4_6LayoutISC_NS5_IJNSA_ILi0EEESS_SS_EEEEENS5_IJNS4_10UnderscoreESV_SV_EEEEENS4_13SM90_TMA_LOADENS4_14ComposedLayoutINS4_7SwizzleILi2ELi4ELi3EEENS4_18smem_ptr_flag_bitsILi16EEENSR_INS5_IJNSA_ILi8EEESF_EEENS5_IJSF_SB_EEEEEEEvNS4_8identityESY_S18_vS19_EENS_8epilogue10collective18CollectiveEpilogueINS1B_23Sm100TmaWarpSpecializedILi4ELi2ELi32ELb1ELb0EEEJSG_NS5_IJNSR_ISE_SB_EENSR_ISF_SB_EEEEESH_SI_SH_SI_NS1B_6fusion15FusionCallbacksIS1F_NS1J_17LinearCombinationISH_fSH_fLNS_15FloatRoundStyleE2EEESG_S1I_JEEENS4_5SM1004TMEM4LOAD26SM100_TMEM_LOAD_32dp32b32xESY_S18_NS4_39AutoVectorizingCopyWithAssumedAlignmentILi128EEENS4_14SM90_TMA_STOREES18_S1U_S1U_EEEvvEEEEvNT_6ParamsE)
        /*0008*/ 	.word	0x0000006e


	//----- nvinfo : EIATTR_FRAME_SIZE
	.align		4
.L_19:
        /*000c*/ 	.byte	0x04, 0x11
        /*000e*/ 	.short	(.L_21 - .L_20)
	.align		4
.L_20:
        /*0010*/ 	.word	index@($__internal_2_$__cuda_sm10x_tcgen05_guardrail_trap_unallocated_columns_being_dealloced)
        /*0014*/ 	.word	0x00000000


	//----- nvinfo : EIATTR_FRAME_SIZE
	.align		4
.L_21:
        /*0018*/ 	.byte	0x04, 0x11
        /*001a*/ 	.short	(.L_23 - .L_22)
	.align		4
.L_22:
        /*001c*/ 	.word	index@($__internal_1_$__cuda_sm10x_tcgen05_guardrail_trap_phase_invalid_during_alloc)
        /*0020*/ 	.word	0x00000000


	//----- nvinfo : EIATTR_FRAME_SIZE
	.align		4
.L_23:
        /*0024*/ 	.byte	0x04, 0x11
        /*0026*/ 	.short	(.L_25 - .L_24)
	.align		4
.L_24:
        /*0028*/ 	.word	index@($__internal_0_$__cuda_sm10x_tcgen05_guardrail_trap_col_being_dealloced_not_returned_by_alloc)
        /*002c*/ 	.word	0x00000000


	//----- nvinfo : EIATTR_FRAME_SIZE
	.align		4
.L_25:
        /*0030*/ 	.byte	0x04, 0x11
        /*0032*/ 	.short	(.L_27 - .L_26)
	.align		4
.L_26:
        /*0034*/ 	.word	index@(_ZN7cutlass13device_kernelINS_4gemm6kernel13GemmUniversalIN4cute5tupleIJiiiiEEENS1_10collective13CollectiveMmaINS1_35MainloopSm100TmaUmmaWarpSpecializedILi4ELi2ELi4ENS5_IJNS4_1CILi1EEESB_SB_EEEEENS5_IJNSA_ILi128EEESE_NSA_ILi32EEEEEENS_10bfloat16_tENS5_IJlSB_lEEESH_SI_NS4_8TiledMMAINS4_8MMA_AtomIJNS4_20SM100_MMA_F16BF16_SSISH_SH_fLi128ELi128ELNS4_4UMMA5MajorE0ELSN_0ELNSM_7ScaleInE0ELSO_0EEEEEENS4_6LayoutISC_NS5_IJNSA_ILi0EEESS_SS_EEEEENS5_IJNS4_10UnderscoreESV_SV_EEEEENS4_13SM90_TMA_LOADENS4_14ComposedLayoutINS4_7SwizzleILi2ELi4ELi3EEENS4_18smem_ptr_flag_bitsILi16EEENSR_INS5_IJNSA_ILi8EEESF_EEENS5_IJSF_SB_EEEEEEEvNS4_8identityESY_S18_vS19_EENS_8epilogue10collective18CollectiveEpilogueINS1B_23Sm100TmaWarpSpecializedILi4ELi2ELi32ELb1ELb0EEEJSG_NS5_IJNSR_ISE_SB_EENSR_ISF_SB_EEEEESH_SI_SH_SI_NS1B_6fusion15FusionCallbacksIS1F_NS1J_17LinearCombinationISH_fSH_fLNS_15FloatRoundStyleE2EEESG_S1I_JEEENS4_5SM1004TMEM4LOAD26SM100_TMEM_LOAD_32dp32b32xESY_S18_NS4_39AutoVectorizingCopyWithAssumedAlignmentILi128EEENS4_14SM90_TMA_STOREES18_S1U_S1U_EEEvvEEEEvNT_6ParamsE)
        /*0038*/ 	.word	0x00000000


	//----- nvinfo : EIATTR_MIN_STACK_SIZE
	.align		4
.L_27:
        /*003c*/ 	.byte	0x04, 0x12
        /*003e*/ 	.short	(.L_29 - .L_28)
	.align		4
.L_28:
        /*0040*/ 	.word	index@(_ZN7cutlass13device_kernelINS_4gemm6kernel13GemmUniversalIN4cute5tupleIJiiiiEEENS1_10collective13CollectiveMmaINS1_35MainloopSm100TmaUmmaWarpSpecializedILi4ELi2ELi4ENS5_IJNS4_1CILi1EEESB_SB_EEEEENS5_IJNSA_ILi128EEESE_NSA_ILi32EEEEEENS_10bfloat16_tENS5_IJlSB_lEEESH_SI_NS4_8TiledMMAINS4_8MMA_AtomIJNS4_20SM100_MMA_F16BF16_SSISH_SH_fLi128ELi128ELNS4_4UMMA5MajorE0ELSN_0ELNSM_7ScaleInE0ELSO_0EEEEEENS4_6LayoutISC_NS5_IJNSA_ILi0EEESS_SS_EEEEENS5_IJNS4_10UnderscoreESV_SV_EEEEENS4_13SM90_TMA_LOADENS4_14ComposedLayoutINS4_7SwizzleILi2ELi4ELi3EEENS4_18smem_ptr_flag_bitsILi16EEENSR_INS5_IJNSA_ILi8EEESF_EEENS5_IJSF_SB_EEEEEEEvNS4_8identityESY_S18_vS19_EENS_8epilogue10collective18CollectiveEpilogueINS1B_23Sm100TmaWarpSpecializedILi4ELi2ELi32ELb1ELb0EEEJSG_NS5_IJNSR_ISE_SB_EENSR_ISF_SB_EEEEESH_SI_SH_SI_NS1B_6fusion15FusionCallbacksIS1F_NS1J_17LinearCombinationISH_fSH_fLNS_15FloatRoundStyleE2EEESG_S1I_JEEENS4_5SM1004TMEM4LOAD26SM100_TMEM_LOAD_32dp32b32xESY_S18_NS4_39AutoVectorizingCopyWithAssumedAlignmentILi128EEENS4_14SM90_TMA_STOREES18_S1U_S1U_EEEvvEEEEvNT_6ParamsE)
        /*0044*/ 	.word	0x00000000
.L_29:


//--------------------- .nv.compat                --------------------------
	.section	.nv.compat,"",@"SHT_CUDA_COMPAT_INFO"
	.align	4
        /*0000*/ 	.byte	0x02, 0x09, 0x01, 0x00, 0x02, 0x02, 0x02, 0x00, 0x02, 0x05, 0x05, 0x00, 0x03, 0x07, 0x01, 0x01
        /*0010*/ 	.byte	0x02, 0x03, 0x01, 0x00, 0x02, 0x06, 0x01, 0x00, 0x04, 0x0b, 0x08, 0x00, 0x09, 0x00, 0x00, 0x00
        /*0020*/ 	.byte	0x00, 0x00, 0x00, 0x00


//--------------------- .nv.info._ZN7cutlass13device_kernelINS_4gemm6kernel13GemmUniversalIN4cute5tupleIJiiiiEEENS1_10collective13CollectiveMmaINS1_35MainloopSm100TmaUmmaWarpSpecializedILi4ELi2ELi4ENS5_IJNS4_1CILi1EEESB_SB_EEEEENS5_IJNSA_ILi128EEESE_NSA_ILi32EEEEEENS_10bfloat16_tENS5_IJlSB_lEEESH_SI_NS4_8TiledMMAINS4_8MMA_AtomIJNS4_20SM100_MMA_F16BF16_SSISH_SH_fLi128ELi128ELNS4_4UMMA5MajorE0ELSN_0ELNSM_7ScaleInE0ELSO_0EEEEEENS4_6LayoutISC_NS5_IJNSA_ILi0EEESS_SS_EEEEENS5_IJNS4_10UnderscoreESV_SV_EEEEENS4_13SM90_TMA_LOADENS4_14ComposedLayoutINS4_7SwizzleILi2ELi4ELi3EEENS4_18smem_ptr_flag_bitsILi16EEENSR_INS5_IJNSA_ILi8EEESF_EEENS5_IJSF_SB_EEEEEEEvNS4_8identityESY_S18_vS19_EENS_8epilogue10collective18CollectiveEpilogueINS1B_23Sm100TmaWarpSpecializedILi4ELi2ELi32ELb1ELb0EEEJSG_NS5_IJNSR_ISE_SB_EENSR_ISF_SB_EEEEESH_SI_SH_SI_NS1B_6fusion15FusionCallbacksIS1F_NS1J_17LinearCombinationISH_fSH_fLNS_15FloatRoundStyleE2EEESG_S1I_JEEENS4_5SM1004TMEM4LOAD26SM100_TMEM_LOAD_32dp32b32xESY_S18_NS4_39AutoVectorizingCopyWithAssumedAlignmentILi128EEENS4_14SM90_TMA_STOREES18_S1U_S1U_EEEvvEEEEvNT_6ParamsE --------------------------
	.section	.nv.info._ZN7cutlass13device_kernelINS_4gemm6kernel13GemmUniversalIN4cute5tupleIJiiiiEEENS1_10collective13CollectiveMmaINS1_35MainloopSm100TmaUmmaWarpSpecializedILi4ELi2ELi4ENS5_IJNS4_1CILi1EEESB_SB_EEEEENS5_IJNSA_ILi128EEESE_NSA_ILi32EEEEEENS_10bfloat16_tENS5_IJlSB_lEEESH_SI_NS4_8TiledMMAINS4_8MMA_AtomIJNS4_20SM100_MMA_F16BF16_SSISH_SH_fLi128ELi128ELNS4_4UMMA5MajorE0ELSN_0ELNSM_7ScaleInE0ELSO_0EEEEEENS4_6LayoutISC_NS5_IJNSA_ILi0EEESS_SS_EEEEENS5_IJNS4_10UnderscoreESV_SV_EEEEENS4_13SM90_TMA_LOADENS4_14ComposedLayoutINS4_7SwizzleILi2ELi4ELi3EEENS4_18smem_ptr_flag_bitsILi16EEENSR_INS5_IJNSA_ILi8EEESF_EEENS5_IJSF_SB_EEEEEEEvNS4_8identityESY_S18_vS19_EENS_8epilogue10collective18CollectiveEpilogueINS1B_23Sm100TmaWarpSpecializedILi4ELi2ELi32ELb1ELb0EEEJSG_NS5_IJNSR_ISE_SB_EENSR_ISF_SB_EEEEESH_SI_SH_SI_NS1B_6fusion15FusionCallbacksIS1F_NS1J_17LinearCombinationISH_fSH_fLNS_15FloatRoundStyleE2EEESG_S1I_JEEENS4_5SM1004TMEM4LOAD26SM100_TMEM_LOAD_32dp32b32xESY_S18_NS4_39AutoVectorizingCopyWithAssumedAlignmentILi128EEENS4_14SM90_TMA_STOREES18_S1U_S1U_EEEvvEEEEvNT_6ParamsE,"",@"SHT_CUDA_INFO"
	.sectionflags	@""
	.align	4


	//----- nvinfo : EIATTR_CUDA_API_VERSION
	.align		4
        /*0000*/ 	.byte	0x04, 0x37
        /*0002*/ 	.short	(.L_31 - .L_30)
.L_30:
        /*0004*/ 	.word	0x00000082


	//----- nvinfo : EIATTR_KPARAM_INFO
	.align		4
.L_31:
        /*0008*/ 	.byte	0x04, 0x17
        /*000a*/ 	.short	(.L_33 - .L_32)
.L_32:
        /*000c*/ 	.word	0x00000000
        /*0010*/ 	.short	0x0000
        /*0012*/ 	.short	0x0000
        /*0014*/ 	.byte	0x00, 0xf0, 0x01, 0x20


	//----- nvinfo : EIATTR_AT_ENTRY_FRAGMENTS
	.align		4
.L_33:
        /*0018*/ 	.byte	0x04, 0x4f
        /*001a*/ 	.short	(.L_35 - .L_34)


	//   ....[0]....
.L_34:
        /*001c*/ 	.word	0x00000006


	//----- nvinfo : EIATTR_RESERVED_SMEM_USED
	.align		4
.L_35:
        /*0020*/ 	.byte	0x01, 0x41
	.zero		2


	//----- nvinfo : EIATTR_SPARSE_MMA_MASK
	.align		4
        /*0024*/ 	.byte	0x03, 0x50
        /*0026*/ 	.short	0x0000


	//----- nvinfo : EIATTR_TCGEN05_1CTA_USED
	.align		4
        /*0028*/ 	.byte	0x01, 0x51
	.zero		2


	//----- nvinfo : EIATTR_MAXREG_COUNT
	.align		4
        /*002c*/ 	.byte	0x03, 0x1b
        /*002e*/ 	.short	0x00ff


	//----- nvinfo : EIATTR_NUM_BARRIERS
	.align		4
        /*0030*/ 	.byte	0x02, 0x4c
        /*0032*/ 	.byte	0x07
	.zero		1


	//----- nvinfo : EIATTR_EXTERNS
	.align		4
        /*0034*/ 	.byte	0x04, 0x0f
        /*0036*/ 	.short	(.L_37 - .L_36)


	//   ....[0]....
	.align		4
.L_36:
        /*0038*/ 	.word	index@(__assertfail)


	//----- nvinfo : EIATTR_MERCURY_ISA_VERSION
	.align		4
.L_37:
        /*003c*/ 	.byte	0x03, 0x5f
        /*003e*/ 	.short	0x0101


	//----- nvinfo : EIATTR_INT_WARP_WIDE_INSTR_OFFSETS
	.align		4
        /*0040*/ 	.byte	0x04, 0x31
        /*0042*/ 	.short	(.L_39 - .L_38)


	//   ....[0]....
.L_38:
        /*0044*/ 	.word	0x00001dc0


	//   ....[1]....
        /*0048*/ 	.word	0x00003720


	//   ....[2]....
        /*004c*/ 	.word	0x00003750


	//   ....[3]....
        /*0050*/ 	.word	0x000037a0


	//   ....[4]....
        /*0054*/ 	.word	0x000040c0


	//   ....[5]....
        /*0058*/ 	.word	0x00004120


	//   ....[6]....
        /*005c*/ 	.word	0x00004200


	//   ....[7]....
        /*0060*/ 	.word	0x00004270


	//   ....[8]....
        /*0064*/ 	.word	0x00004380


	//   ....[9]....
        /*0068*/ 	.word	0x00004410


	//   ....[10]....
        /*006c*/ 	.word	0x000045e0


	//   ....[11]....
        /*0070*/ 	.word	0x00004740


	//----- nvinfo : EIATTR_COOP_GROUP_MASK_REGIDS
	.align		4
.L_39:
        /*0074*/ 	.byte	0x04, 0x29
        /*0076*/ 	.short	(.L_41 - .L_40)


	//   ....[0]....
.L_40:
        /*0078*/ 	.word	0xffffffff


	//   ....[1]....
        /*007c*/ 	.word	0xffffffff


	//   ....[2]....
        /*0080*/ 	.word	0xffffffff


	//   ....[3]....
        /*0084*/ 	.word	0xffffffff


	//   ....[4]....
        /*0088*/ 	.word	0xffffffff


	//   ....[5]....
        /*008c*/ 	.word	0xffffffff


	//   ....[6]....
        /*0090*/ 	.word	0xffffffff


	//   ....[7]....
        /*0094*/ 	.word	0xffffffff


	//   ....[8]....
        /*0098*/ 	.word	0xffffffff


	//   ....[9]....
        /*009c*/ 	.word	0xffffffff


	//   ....[10]....
        /*00a0*/ 	.word	0xffffffff


	//   ....[11]....
        /*00a4*/ 	.word	0xffffffff


	//   ....[12]....
        /*00a8*/ 	.word	0xffffffff


	//----- nvinfo : EIATTR_COOP_GROUP_INSTR_OFFSETS
	.align		4
.L_41:
        /*00ac*/ 	.byte	0x04, 0x28
        /*00ae*/ 	.short	(.L_43 - .L_42)


	//   ....[0]....
.L_42:
        /*00b0*/ 	.word	0x00000090


	//   ....[1]....
        /*00b4*/ 	.word	0x000004d0


	//   ....[2]....
        /*00b8*/ 	.word	0x00000640


	//   ....[3]....
        /*00bc*/ 	.word	0x000007e0


	//   ....[4]....
        /*00c0*/ 	.word	0x000008e0


	//   ....[5]....
        /*00c4*/ 	.word	0x00000a50


	//   ....[6]....
        /*00c8*/ 	.word	0x00000bf0


	//   ....[7]....
        /*00cc*/ 	.word	0x00001ca0


	//   ....[8]....
        /*00d0*/ 	.word	0x00002a80


	//   ....[9]....
        /*00d4*/ 	.word	0x00002c90


	//   ....[10]....
        /*00d8*/ 	.word	0x00002cc0


	//   ....[11]....
        /*00dc*/ 	.word	0x00003610


	//   ....[12]....
        /*00e0*/ 	.word	0x00003840


	//----- nvinfo : EIATTR_VRC_CTA_INIT_COUNT
	.align		4
.L_43:
        /*00e4*/ 	.byte	0x02, 0x4a
        /*00e6*/ 	.byte	0x80
	.zero		1


	//----- nvinfo : EIATTR_SYSCALL_OFFSETS
	.align		4
        /*00e8*/ 	.byte	0x04, 0x46
        /*00ea*/ 	.short	(.L_45 - .L_44)


	//   ....[0]....
.L_44:
        /*00ec*/ 	.word	0x000051c0


	//   ....[1]....
        /*00f0*/ 	.word	0x000052b0


	//   ....[2]....
        /*00f4*/ 	.word	0x00005a20


	//   ....[3]....
        /*00f8*/ 	.word	0x000066a0


	//   ....[4]....
        /*00fc*/ 	.word	0x000072f0


	//   ....[5]....
        /*0100*/ 	.word	0x00007f40


	//----- nvinfo : EIATTR_MBARRIER_INSTR_OFFSETS
	.align		4
.L_45:
        /*0104*/ 	.byte	0x04, 0x39
        /*0106*/ 	.short	(.L_47 - .L_46)


	//   ....[0]....
.L_46:
        /*0108*/ 	.word	0x000005b0
        /*010c*/ 	.word	0x000000ff
        /*0110*/ 	.word	0x00000000
        /*0114*/ 	.short	0x0100
        /*0116*/ 	.byte	0x05
	.zero		1


	//   ....[1]....
        /*0118*/ 	.word	0x000005c0
        /*011c*/ 	.word	0x000000ff
        /*0120*/ 	.word	0x00000020
        /*0124*/ 	.short	0x0100
        /*0126*/ 	.byte	0x05
	.zero		1


	//   ....[2]....
        /*0128*/ 	.word	0x000005d0
        /*012c*/ 	.word	0x000000ff
        /*0130*/ 	.word	0x00000008
        /*0134*/ 	.short	0x0100
        /*0136*/ 	.byte	0x05
	.zero		1


	//   ....[3]....
        /*0138*/ 	.word	0x000005e0
        /*013c*/ 	.word	0x000000ff
        /*0140*/ 	.word	0x00000028
        /*0144*/ 	.short	0x0100
        /*0146*/ 	.byte	0x05
	.zero		1


	//   ....[4]....
        /*0148*/ 	.word	0x000005f0
        /*014c*/ 	.word	0x000000ff
        /*0150*/ 	.word	0x00000010
        /*0154*/ 	.short	0x0100
        /*0156*/ 	.byte	0x05
	.zero		1


	//   ....[5]....
        /*0158*/ 	.word	0x00000600
        /*015c*/ 	.word	0x000000ff
        /*0160*/ 	.word	0x00000030
        /*0164*/ 	.short	0x0100
        /*0166*/ 	.byte	0x05
	.zero		1


	//   ....[6]....
        /*0168*/ 	.word	0x00000610
        /*016c*/ 	.word	0x000000ff
        /*0170*/ 	.word	0x00000018
        /*0174*/ 	.short	0x0100
        /*0176*/ 	.byte	0x05
	.zero		1


	//   ....[7]....
        /*0178*/ 	.word	0x00000620
        /*017c*/ 	.word	0x000000ff
        /*0180*/ 	.word	0x00000038
        /*0184*/ 	.short	0x0100
        /*0186*/ 	.byte	0x05
	.zero		1


	//   ....[8]....
        /*0188*/ 	.word	0x00000750
        /*018c*/ 	.word	0x000000ff
        /*0190*/ 	.word	0x00000040
        /*0194*/ 	.short	0x0100
        /*0196*/ 	.byte	0x07
	.zero		1


	//   ....[9]....
        /*0198*/ 	.word	0x00000760
        /*019c*/ 	.word	0x000000ff
        /*01a0*/ 	.word	0x00000060
        /*01a4*/ 	.short	0x0100
        /*01a6*/ 	.byte	0x07
	.zero		1


	//   ....[10]....
        /*01a8*/ 	.word	0x00000770
        /*01ac*/ 	.word	0x000000ff
        /*01b0*/ 	.word	0x00000048
        /*01b4*/ 	.short	0x0100
        /*01b6*/ 	.byte	0x07
	.zero		1


	//   ....[11]....
        /*01b8*/ 	.word	0x00000780
        /*01bc*/ 	.word	0x000000ff
        /*01c0*/ 	.word	0x00000068
        /*01c4*/ 	.short	0x0100
        /*01c6*/ 	.byte	0x07
	.zero		1


	//   ....[12]....
        /*01c8*/ 	.word	0x00000790
        /*01cc*/ 	.word	0x000000ff
        /*01d0*/ 	.word	0x00000050
        /*01d4*/ 	.short	0x0100
        /*01d6*/ 	.byte	0x07
	.zero		1


	//   ....[13]....
        /*01d8*/ 	.word	0x000007a0
        /*01dc*/ 	.word	0x000000ff
        /*01e0*/ 	.word	0x00000070
        /*01e4*/ 	.short	0x0100
        /*01e6*/ 	.byte	0x07
	.zero		1


	//   ....[14]....
        /*01e8*/ 	.word	0x000007b0
        /*01ec*/ 	.word	0x000000ff
        /*01f0*/ 	.word	0x00000058
        /*01f4*/ 	.short	0x0100
        /*01f6*/ 	.byte	0x07
	.zero		1


	//   ....[15]....
        /*01f8*/ 	.word	0x000007c0
        /*01fc*/ 	.word	0x000000ff
        /*0200*/ 	.word	0x00000078
        /*0204*/ 	.short	0x0100
        /*0206*/ 	.byte	0x07
	.zero		1


	//   ....[16]....
        /*0208*/ 	.word	0x000008b0
        /*020c*/ 	.word	0x000000ff
        /*0210*/ 	.word	0x00000080
        /*0214*/ 	.short	0x0100
        /*0216*/ 	.byte	0x05
	.zero		1


	//   ....[17]....
        /*0218*/ 	.word	0x000008c0
        /*021c*/ 	.word	0x000000ff
        /*0220*/ 	.word	0x00000088
        /*0224*/ 	.short	0x0100
        /*0226*/ 	.byte	0x05
	.zero		1


	//   ....[18]....
        /*0228*/ 	.word	0x00000a00
        /*022c*/ 	.word	0x000000ff
        /*0230*/ 	.word	0x00000090
        /*0234*/ 	.short	0x0100
        /*0236*/ 	.byte	0x05
	.zero		1


	//   ....[19]....
        /*0238*/ 	.word	0x00000a10
        /*023c*/ 	.word	0x000000ff
        /*0240*/ 	.word	0x000000a0
        /*0244*/ 	.short	0x0100
        /*0246*/ 	.byte	0x05
	.zero		1


	//   ....[20]....
        /*0248*/ 	.word	0x00000a20
        /*024c*/ 	.word	0x000000ff
        /*0250*/ 	.word	0x00000098
        /*0254*/ 	.short	0x0100
        /*0256*/ 	.byte	0x05
	.zero		1


	//   ....[21]....
        /*0258*/ 	.word	0x00000a30
        /*025c*/ 	.word	0x000000ff
        /*0260*/ 	.word	0x000000a8
        /*0264*/ 	.short	0x0100
        /*0266*/ 	.byte	0x05
	.zero		1


	//   ....[22]....
        /*0268*/ 	.word	0x00000b60
        /*026c*/ 	.word	0x000000ff
        /*0270*/ 	.word	0x000000b0
        /*0274*/ 	.short	0x0100
        /*0276*/ 	.byte	0x07
	.zero		1


	//   ....[23]....
        /*0278*/ 	.word	0x00000b70
        /*027c*/ 	.word	0x000000ff
        /*0280*/ 	.word	0x000000d0
        /*0284*/ 	.short	0x0100
        /*0286*/ 	.byte	0x07
	.zero		1


	//   ....[24]....
        /*0288*/ 	.word	0x00000b80
        /*028c*/ 	.word	0x000000ff
        /*0290*/ 	.word	0x000000b8
        /*0294*/ 	.short	0x0100
        /*0296*/ 	.byte	0x07
	.zero		1


	//   ....[25]....
        /*0298*/ 	.word	0x00000b90
        /*029c*/ 	.word	0x000000ff
        /*02a0*/ 	.word	0x000000d8
        /*02a4*/ 	.short	0x0100
        /*02a6*/ 	.byte	0x07
	.zero		1


	//   ....[26]....
        /*02a8*/ 	.word	0x00000ba0
        /*02ac*/ 	.word	0x000000ff
        /*02b0*/ 	.word	0x000000c0
        /*02b4*/ 	.short	0x0100
        /*02b6*/ 	.byte	0x07
	.zero		1


	//   ....[27]....
        /*02b8*/ 	.word	0x00000bb0
        /*02bc*/ 	.word	0x000000ff
        /*02c0*/ 	.word	0x000000e0
        /*02c4*/ 	.short	0x0100
        /*02c6*/ 	.byte	0x07
	.zero		1


	//   ....[28]....
        /*02c8*/ 	.word	0x00000bc0
        /*02cc*/ 	.word	0x000000ff
        /*02d0*/ 	.word	0x000000c8
        /*02d4*/ 	.short	0x0100
        /*02d6*/ 	.byte	0x07
	.zero		1


	//   ....[29]....
        /*02d8*/ 	.word	0x00000bd0
        /*02dc*/ 	.word	0x000000ff
        /*02e0*/ 	.word	0x000000e8
        /*02e4*/ 	.short	0x0100
        /*02e6*/ 	.byte	0x07
	.zero		1


	//   ....[30]....
        /*02e8*/ 	.word	0x00000cc0
        /*02ec*/ 	.word	0x000000ff
        /*02f0*/ 	.word	0x000000f0
        /*02f4*/ 	.short	0x0100
        /*02f6*/ 	.byte	0x05
	.zero		1


	//   ....[31]....
        /*02f8*/ 	.word	0x00000cd0
        /*02fc*/ 	.word	0x000000ff
        /*0300*/ 	.word	0x00000100
        /*0304*/ 	.short	0x0100
        /*0306*/ 	.byte	0x05
	.zero		1


	//   ....[32]....
        /*0308*/ 	.word	0x00000ce0
        /*030c*/ 	.word	0x000000ff
        /*0310*/ 	.word	0x000000f8
        /*0314*/ 	.short	0x0100
        /*0316*/ 	.byte	0x05
	.zero		1


	//   ....[33]....
        /*0318*/ 	.word	0x00000cf0
        /*031c*/ 	.word	0x000000ff
        /*0320*/ 	.word	0x00000108
        /*0324*/ 	.short	0x0100
        /*0326*/ 	.byte	0x05
	.zero		1


	//   ....[34]....
        /*0328*/ 	.word	0x000015c0
        /*032c*/ 	.word	0x00000002
        /*0330*/ 	.word	0x00000100
        /*0334*/ 	.short	0x010a
        /*0336*/ 	.byte	0xff
	.zero		1


	//   ....[35]....
        /*0338*/ 	.word	0x000015f0
        /*033c*/ 	.word	0x00000002
        /*0340*/ 	.word	0x000000f0
        /*0344*/ 	.short	0x0101
        /*0346*/ 	.byte	0xff
	.zero		1


	//   ....[36]....
        /*0348*/ 	.word	0x000016c0
        /*034c*/ 	.word	0x000000ff
        /*0350*/ 	.word	0x00000020
        /*0354*/ 	.short	0x010a
        /*0356*/ 	.byte	0x08
	.zero		1


	//   ....[37]....
        /*0358*/ 	.word	0x00001760
        /*035c*/ 	.word	0x000000ff
        /*0360*/ 	.word	0x00000020
        /*0364*/ 	.short	0x010a
        /*0366*/ 	.byte	0x21
	.zero		1


	//   ....[38]....
        /*0368*/ 	.word	0x000018c0
        /*036c*/ 	.word	0x000000ff
        /*0370*/ 	.word	0x00000020
        /*0374*/ 	.short	0x010a
        /*0376*/ 	.byte	0x08
	.zero		1


	//   ....[39]....
        /*0378*/ 	.word	0x000019b0
        /*037c*/ 	.word	0x000000ff
        /*0380*/ 	.word	0x00000088
        /*0384*/ 	.short	0x0101
        /*0386*/ 	.byte	0x04
	.zero		1


	//   ....[40]....
        /*0388*/ 	.word	0x000019d0
        /*038c*/ 	.word	0x000000ff
        /*0390*/ 	.word	0x00000020
        /*0394*/ 	.short	0x010a
        /*0396*/ 	.byte	0x08
	.zero		1


	//   ....[41]....
        /*0398*/ 	.word	0x00001a50
        /*039c*/ 	.word	0x000000ff
        /*03a0*/ 	.word	0x00000020
        /*03a4*/ 	.short	0x010a
        /*03a6*/ 	.byte	0x11
	.zero		1


	//   ....[42]....
        /*03a8*/ 	.word	0x00001bb0
        /*03ac*/ 	.word	0x000000ff
        /*03b0*/ 	.word	0x00000020
        /*03b4*/ 	.short	0x010a
        /*03b6*/ 	.byte	0x08
	.zero		1


	//   ....[43]....
        /*03b8*/ 	.word	0x00001cd0
        /*03bc*/ 	.word	0x00000002
        /*03c0*/ 	.word	0x00000090
        /*03c4*/ 	.short	0x010a
        /*03c6*/ 	.byte	0xff
	.zero		1


	//   ....[44]....
        /*03c8*/ 	.word	0x00001d90
        /*03cc*/ 	.word	0x00000002
        /*03d0*/ 	.word	0x00000000
        /*03d4*/ 	.short	0x0101
        /*03d6*/ 	.byte	0xff
	.zero		1


	//   ....[45]....
        /*03d8*/ 	.word	0x000022f0
        /*03dc*/ 	.word	0x000000ff
        /*03e0*/ 	.word	0x00000000
        /*03e4*/ 	.short	0x010a
        /*03e6*/ 	.byte	0x05
	.zero		1


	//   ....[46]....
        /*03e8*/ 	.word	0x00002380
        /*03ec*/ 	.word	0x000000ff
        /*03f0*/ 	.word	0x00000000
        /*03f4*/ 	.short	0x010a
        /*03f6*/ 	.byte	0x05
	.zero		1


	//   ....[47]....
        /*03f8*/ 	.word	0x00002410
        /*03fc*/ 	.word	0x000000ff
        /*0400*/ 	.word	0x00000000
        /*0404*/ 	.short	0x010a
        /*0406*/ 	.byte	0x05
	.zero		1


	//   ....[48]....
        /*0408*/ 	.word	0x000024b0
        /*040c*/ 	.word	0x00000000
        /*0410*/ 	.word	0x00000000
        /*0414*/ 	.short	0x010a
        /*0416*/ 	.byte	0xff
	.zero		1


	//   ....[49]....
        /*0418*/ 	.word	0x000025d0
        /*041c*/ 	.word	0x00000000
        /*0420*/ 	.word	0x000000f0
        /*0424*/ 	.short	0x010a
        /*0426*/ 	.byte	0xff
	.zero		1


	//   ....[50]....
        /*0428*/ 	.word	0x00002640
        /*042c*/ 	.word	0x00000000
        /*0430*/ 	.word	0x00000000
        /*0434*/ 	.short	0x0101
        /*0436*/ 	.byte	0xff
	.zero		1


	//   ....[51]....
        /*0438*/ 	.word	0x00002660
        /*043c*/ 	.word	0x000000ff
        /*0440*/ 	.word	0x000000a0
        /*0444*/ 	.short	0x010a
        /*0446*/ 	.byte	0x05
	.zero		1


	//   ....[52]....
        /*0448*/ 	.word	0x00002780
        /*044c*/ 	.word	0x00000000
        /*0450*/ 	.word	0x00000090
        /*0454*/ 	.short	0x010a
        /*0456*/ 	.byte	0xff
	.zero		1


	//   ....[53]....
        /*0458*/ 	.word	0x00002880
        /*045c*/ 	.word	0x00000000
        /*0460*/ 	.word	0x00000000
        /*0464*/ 	.short	0x0101
        /*0466*/ 	.byte	0xff
	.zero		1


	//   ....[54]....
        /*0468*/ 	.word	0x00002910
        /*046c*/ 	.word	0x000000ff
        /*0470*/ 	.word	0x000000a0
        /*0474*/ 	.short	0x0106
        /*0476*/ 	.byte	0x05
	.zero		1


	//   ....[55]....
        /*0478*/ 	.word	0x00002930
        /*047c*/ 	.word	0x000000ff
        /*0480*/ 	.word	0x000000a0
        /*0484*/ 	.short	0x010a
        /*0486*/ 	.byte	0x05
	.zero		1


	//   ....[56]....
        /*0488*/ 	.word	0x000029c0
        /*048c*/ 	.word	0x000000ff
        /*0490*/ 	.word	0x000000a0
        /*0494*/ 	.short	0x0106
        /*0496*/ 	.byte	0x04
	.zero		1


	//   ....[57]....
        /*0498*/ 	.word	0x00002a00
        /*049c*/ 	.word	0x00000000
        /*04a0*/ 	.word	0x000000a0
        /*04a4*/ 	.short	0x010a
        /*04a6*/ 	.byte	0xff
	.zero		1


	//   ....[58]....
        /*04a8*/ 	.word	0x00002f00
        /*04ac*/ 	.word	0x00000000
        /*04b0*/ 	.word	0x00000090
        /*04b4*/ 	.short	0x010a
        /*04b6*/ 	.byte	0xff
	.zero		1


	//   ....[59]....
        /*04b8*/ 	.word	0x00003010
        /*04bc*/ 	.word	0x00000003
        /*04c0*/ 	.word	0x00000000
        /*04c4*/ 	.short	0x0101
        /*04c6*/ 	.byte	0xff
	.zero		1


	//   ....[60]....
        /*04c8*/ 	.word	0x00003020
        /*04cc*/ 	.word	0x000000ff
        /*04d0*/ 	.word	0x00000000
        /*04d4*/ 	.short	0x010a
        /*04d6*/ 	.byte	0x04
	.zero		1


	//   ....[61]....
        /*04d8*/ 	.word	0x00003040
        /*04dc*/ 	.word	0x000000ff
        /*04e0*/ 	.word	0x000000d0
        /*04e4*/ 	.short	0x010a
        /*04e6*/ 	.byte	0x08
	.zero		1


	//   ....[62]....
        /*04e8*/ 	.word	0x00003110
        /*04ec*/ 	.word	0x000000ff
        /*04f0*/ 	.word	0x00000000
        /*04f4*/ 	.short	0x010a
        /*04f6*/ 	.byte	0x07
	.zero		1


	//   ....[63]....
        /*04f8*/ 	.word	0x00003250
        /*04fc*/ 	.word	0x000000ff
        /*0500*/ 	.word	0x00000000
        /*0504*/ 	.short	0x010a
        /*0506*/ 	.byte	0x04
	.zero		1


	//   ....[64]....
        /*0508*/ 	.word	0x00003440
        /*050c*/ 	.word	0x000000ff
        /*0510*/ 	.word	0x00000000
        /*0514*/ 	.short	0x010a
        /*0516*/ 	.byte	0x05
	.zero		1


	//   ....[65]....
        /*0518*/ 	.word	0x000034d0
        /*051c*/ 	.word	0x000000ff
        /*0520*/ 	.word	0x00000000
        /*0524*/ 	.short	0x010a
        /*0526*/ 	.byte	0x05
	.zero		1


	//   ....[66]....
        /*0528*/ 	.word	0x00003560
        /*052c*/ 	.word	0x000000ff
        /*0530*/ 	.word	0x00000000
        /*0534*/ 	.short	0x010a
        /*0536*/ 	.byte	0x05
	.zero		1


	//   ....[67]....
        /*0538*/ 	.word	0x000035f0
        /*053c*/ 	.word	0x000000ff
        /*0540*/ 	.word	0x00000000
        /*0544*/ 	.short	0x010a
        /*0546*/ 	.byte	0x07
	.zero		1


	//   ....[68]....
        /*0548*/ 	.word	0x00003a70
        /*054c*/ 	.word	0x00000000
        /*0550*/ 	.word	0x00000090
        /*0554*/ 	.short	0x010a
        /*0556*/ 	.byte	0xff
	.zero		1


	//   ....[69]....
        /*0558*/ 	.word	0x00003b30
        /*055c*/ 	.word	0x00000000
        /*0560*/ 	.word	0x00000000
        /*0564*/ 	.short	0x0101
        /*0566*/ 	.byte	0xff
	.zero		1


	//   ....[70]....
        /*0568*/ 	.word	0x00003e50
        /*056c*/ 	.word	0x000000ff
        /*0570*/ 	.word	0x00000088
        /*0574*/ 	.short	0x010a
        /*0576*/ 	.byte	0x07
	.zero		1


	//   ....[71]....
        /*0578*/ 	.word	0x00004040
        /*057c*/ 	.word	0x000000ff
        /*0580*/ 	.word	0x00000060
        /*0584*/ 	.short	0x010a
        /*0586*/ 	.byte	0x07
	.zero		1


	//   ....[72]....
        /*0588*/ 	.word	0x000041b0
        /*058c*/ 	.word	0x000000ff
        /*0590*/ 	.word	0x00000040
        /*0594*/ 	.short	0x010b
        /*0596*/ 	.byte	0x07
	.zero		1


	//   ....[73]....
        /*0598*/ 	.word	0x000041c0
        /*059c*/ 	.word	0x000000ff
        /*05a0*/ 	.word	0x00000000
        /*05a4*/ 	.short	0x0101
        /*05a6*/ 	.byte	0x08
	.zero		1


	//   ....[74]....
        /*05a8*/ 	.word	0x000041d0
        /*05ac*/ 	.word	0x000000ff
        /*05b0*/ 	.word	0x00000068
        /*05b4*/ 	.short	0x010a
        /*05b6*/ 	.byte	0x07
	.zero		1


	//   ....[75]....
        /*05b8*/ 	.word	0x00004320
        /*05bc*/ 	.word	0x000000ff
        /*05c0*/ 	.word	0x00000048
        /*05c4*/ 	.short	0x010b
        /*05c6*/ 	.byte	0x07
	.zero		1


	//   ....[76]....
        /*05c8*/ 	.word	0x00004330
        /*05cc*/ 	.word	0x000000ff
        /*05d0*/ 	.word	0x00000000
        /*05d4*/ 	.short	0x0101
        /*05d6*/ 	.byte	0x08
	.zero		1


	//   ....[77]....
        /*05d8*/ 	.word	0x00004340
        /*05dc*/ 	.word	0x000000ff
        /*05e0*/ 	.word	0x00000070
        /*05e4*/ 	.short	0x010a
        /*05e6*/ 	.byte	0x07
	.zero		1


	//   ....[78]....
        /*05e8*/ 	.word	0x000044c0
        /*05ec*/ 	.word	0x000000ff
        /*05f0*/ 	.word	0x00000050
        /*05f4*/ 	.short	0x010b
        /*05f6*/ 	.byte	0x07
	.zero		1


	//   ....[79]....
        /*05f8*/ 	.word	0x00004500
        /*05fc*/ 	.word	0x000000ff
        /*0600*/ 	.word	0x00000000
        /*0604*/ 	.short	0x0101
        /*0606*/ 	.byte	0x08
	.zero		1


	//   ....[80]....
        /*0608*/ 	.word	0x00004540
        /*060c*/ 	.word	0x000000ff
        /*0610*/ 	.word	0x00000078
        /*0614*/ 	.short	0x010a
        /*0616*/ 	.byte	0x07
	.zero		1


	//   ....[81]....
        /*0618*/ 	.word	0x00004780
        /*061c*/ 	.word	0x000000ff
        /*0620*/ 	.word	0x00000058
        /*0624*/ 	.short	0x010b
        /*0626*/ 	.byte	0x07
	.zero		1


	//   ....[82]....
        /*0628*/ 	.word	0x000047a0
        /*062c*/ 	.word	0x000000ff
        /*0630*/ 	.word	0x00000000
        /*0634*/ 	.short	0x0101
        /*0636*/ 	.byte	0x0d
	.zero		1


	//   ....[83]....
        /*0638*/ 	.word	0x000047d0
        /*063c*/ 	.word	0x000000ff
        /*0640*/ 	.word	0x00000060
        /*0644*/ 	.short	0x010a
        /*0646*/ 	.byte	0x07
	.zero		1


	//   ....[84]....
        /*0648*/ 	.word	0x000047f0
        /*064c*/ 	.word	0x000000ff
        /*0650*/ 	.word	0x00000068
        /*0654*/ 	.short	0x010a
        /*0656*/ 	.byte	0x07
	.zero		1


	//   ....[85]....
        /*0658*/ 	.word	0x00004810
        /*065c*/ 	.word	0x000000ff
        /*0660*/ 	.word	0x00000070
        /*0664*/ 	.short	0x010a
        /*0666*/ 	.byte	0x07
	.zero		1


	//   ....[86]....
        /*0668*/ 	.word	0x00004850
        /*066c*/ 	.word	0x00000000
        /*0670*/ 	.word	0x00000078
        /*0674*/ 	.short	0x010a
        /*0676*/ 	.byte	0xff
	.zero		1


	//   ....[87]....
        /*0678*/ 	.word	0x00004b80
        /*067c*/ 	.word	0x00000000
        /*0680*/ 	.word	0x00000090
        /*0684*/ 	.short	0x010a
        /*0686*/ 	.byte	0xff
	.zero		1


	//   ....[88]....
        /*0688*/ 	.word	0x00004c90
        /*068c*/ 	.word	0x00000000
        /*0690*/ 	.word	0x00000000
        /*0694*/ 	.short	0x0101
        /*0696*/ 	.byte	0xff
	.zero		1


	//   ....[89]....
        /*0698*/ 	.word	0x000056e0
        /*069c*/ 	.word	0x000000ff
        /*06a0*/ 	.word	0x00000040
        /*06a4*/ 	.short	0x010a
        /*06a6*/ 	.byte	0x30
	.zero		1


	//   ....[90]....
        /*06a8*/ 	.word	0x00005720
        /*06ac*/ 	.word	0x00000040
        /*06b0*/ 	.word	0x000000b0
        /*06b4*/ 	.short	0x010a
        /*06b6*/ 	.byte	0xff
	.zero		1


	//   ....[91]....
        /*06b8*/ 	.word	0x00005810
        /*06bc*/ 	.word	0x000000ff
        /*06c0*/ 	.word	0x00000040
        /*06c4*/ 	.short	0x010a
        /*06c6*/ 	.byte	0x30
	.zero		1


	//   ....[92]....
        /*06c8*/ 	.word	0x00005900
        /*06cc*/ 	.word	0x00000040
        /*06d0*/ 	.word	0x000000b0
        /*06d4*/ 	.short	0x010a
        /*06d6*/ 	.byte	0xff
	.zero		1


	//   ....[93]....
        /*06d8*/ 	.word	0x000063d0
        /*06dc*/ 	.word	0x00000000
        /*06e0*/ 	.word	0x00000000
        /*06e4*/ 	.short	0x0101
        /*06e6*/ 	.byte	0xff
	.zero		1


	//   ....[94]....
        /*06e8*/ 	.word	0x000063e0
        /*06ec*/ 	.word	0x00000002
        /*06f0*/ 	.word	0x00000040
        /*06f4*/ 	.short	0x010a
        /*06f6*/ 	.byte	0xff
	.zero		1


	//   ....[95]....
        /*06f8*/ 	.word	0x000064c0
        /*06fc*/ 	.word	0x00000002
        /*0700*/ 	.word	0x00000040
        /*0704*/ 	.short	0x010a
        /*0706*/ 	.byte	0xff
	.zero		1


	//   ....[96]....
        /*0708*/ 	.word	0x00007020
        /*070c*/ 	.word	0x00000048
        /*0710*/ 	.word	0x00000000
        /*0714*/ 	.short	0x0101
        /*0716*/ 	.byte	0xff
	.zero		1


	//   ....[97]....
        /*0718*/ 	.word	0x00007040
        /*071c*/ 	.word	0x00000000
        /*0720*/ 	.word	0x00000040
        /*0724*/ 	.short	0x010a
        /*0726*/ 	.byte	0xff
	.zero		1


	//   ....[98]....
        /*0728*/ 	.word	0x00007110
        /*072c*/ 	.word	0x00000000
        /*0730*/ 	.word	0x00000040
        /*0734*/ 	.short	0x010a
        /*0736*/ 	.byte	0xff
	.zero		1


	//   ....[99]....
        /*0738*/ 	.word	0x00007c70
        /*073c*/ 	.word	0x00000048
        /*0740*/ 	.word	0x00000000
        /*0744*/ 	.short	0x0101
        /*0746*/ 	.byte	0xff
	.zero		1


	//   ....[100]....
        /*0748*/ 	.word	0x00007c90
        /*074c*/ 	.word	0x00000000
        /*0750*/ 	.word	0x00000040
        /*0754*/ 	.short	0x010a
        /*0756*/ 	.byte	0xff
	.zero		1


	//   ....[101]....
        /*0758*/ 	.word	0x00007d60
        /*075c*/ 	.word	0x00000000
        /*0760*/ 	.word	0x00000040
        /*0764*/ 	.short	0x010a
        /*0766*/ 	.byte	0xff
	.zero		1


	//   ....[102]....
        /*0768*/ 	.word	0x000080c0
        /*076c*/ 	.word	0x000000ff
        /*0770*/ 	.word	0x00000000
        /*0774*/ 	.short	0x0101
        /*0776*/ 	.byte	0x05
	.zero		1


	//   ....[103]....
        /*0778*/ 	.word	0x00008920
        /*077c*/ 	.word	0x00000000
        /*0780*/ 	.word	0x00000000
        /*0784*/ 	.short	0x0101
        /*0786*/ 	.byte	0xff
	.zero		1


	//   ....[104]....
        /*0788*/ 	.word	0x00008b90
        /*078c*/ 	.word	0x000000ff
        /*0790*/ 	.word	0x00000000
        /*0794*/ 	.short	0x0101
        /*0796*/ 	.byte	0x04
	.zero		1


	//   ....[105]....
        /*0798*/ 	.word	0x00008bb0
        /*079c*/ 	.word	0x00000002
        /*07a0*/ 	.word	0x00000100
        /*07a4*/ 	.short	0x010a
        /*07a6*/ 	.byte	0xff
	.zero		1


	//   ....[106]....
        /*07a8*/ 	.word	0x00008c10
        /*07ac*/ 	.word	0x00000002
        /*07b0*/ 	.word	0x00000020
        /*07b4*/ 	.short	0x010a
        /*07b6*/ 	.byte	0xff
	.zero		1


	//   ....[107]....
        /*07b8*/ 	.word	0x00008c70
        /*07bc*/ 	.word	0x00000002
        /*07c0*/ 	.word	0x00000020
        /*07c4*/ 	.short	0x010a
        /*07c6*/ 	.byte	0xff
	.zero		1


	//   ....[108]....
        /*07c8*/ 	.word	0x00008cc0
        /*07cc*/ 	.word	0x00000002
        /*07d0*/ 	.word	0x00000090
        /*07d4*/ 	.short	0x010a
        /*07d6*/ 	.byte	0xff
	.zero		1


	//   ....[109]....
        /*07d8*/ 	.word	0x00008d20
        /*07dc*/ 	.word	0x00000000
        /*07e0*/ 	.word	0x00000000
        /*07e4*/ 	.short	0x010a
        /*07e6*/ 	.byte	0xff
	.zero		1


	//   ....[110]....
        /*07e8*/ 	.word	0x00008d80
        /*07ec*/ 	.word	0x00000000
        /*07f0*/ 	.word	0x00000000
        /*07f4*/ 	.short	0x010a
        /*07f6*/ 	.byte	0xff
	.zero		1


	//   ....[111]....
        /*07f8*/ 	.word	0x00008de0
        /*07fc*/ 	.word	0x00000000
        /*0800*/ 	.word	0x00000000
        /*0804*/ 	.short	0x010a
        /*0806*/ 	.byte	0xff
	.zero		1


	//   ....[112]....
        /*0808*/ 	.word	0x00008e30
        /*080c*/ 	.word	0x00000000
        /*0810*/ 	.word	0x000000f0
        /*0814*/ 	.short	0x010a
        /*0816*/ 	.byte	0xff
	.zero		1


	//   ....[113]....
        /*0818*/ 	.word	0x00008e90
        /*081c*/ 	.word	0x00000000
        /*0820*/ 	.word	0x000000a0
        /*0824*/ 	.short	0x010a
        /*0826*/ 	.byte	0xff
	.zero		1


	//   ....[114]....
        /*0828*/ 	.word	0x00008ee0
        /*082c*/ 	.word	0x00000000
        /*0830*/ 	.word	0x00000090
        /*0834*/ 	.short	0x010a
        /*0836*/ 	.byte	0xff
	.zero		1


	//   ....[115]....
        /*0838*/ 	.word	0x00008f40
        /*083c*/ 	.word	0x00000000
        /*0840*/ 	.word	0x000000a0
        /*0844*/ 	.short	0x010a
        /*0846*/ 	.byte	0xff
	.zero		1


	//   ....[116]....
        /*0848*/ 	.word	0x00008f90
        /*084c*/ 	.word	0x00000000
        /*0850*/ 	.word	0x00000090
        /*0854*/ 	.short	0x010a
        /*0856*/ 	.byte	0xff
	.zero		1


	//   ....[117]....
        /*0858*/ 	.word	0x00008ff0
        /*085c*/ 	.word	0x00000002
        /*0860*/ 	.word	0x000000d0
        /*0864*/ 	.short	0x010a
        /*0866*/ 	.byte	0xff
	.zero		1


	//   ....[118]....
        /*0868*/ 	.word	0x00009050
        /*086c*/ 	.word	0x00000000
        /*0870*/ 	.word	0x00000000
        /*0874*/ 	.short	0x010a
        /*0876*/ 	.byte	0xff
	.zero		1


	//   ....[119]....
        /*0878*/ 	.word	0x000090b0
        /*087c*/ 	.word	0x00000000
        /*0880*/ 	.word	0x00000000
        /*0884*/ 	.short	0x010a
        /*0886*/ 	.byte	0xff
	.zero		1


	//   ....[120]....
        /*0888*/ 	.word	0x00009110
        /*088c*/ 	.word	0x00000000
        /*0890*/ 	.word	0x00000000
        /*0894*/ 	.short	0x010a
        /*0896*/ 	.byte	0xff
	.zero		1


	//   ....[121]....
        /*0898*/ 	.word	0x00009170
        /*089c*/ 	.word	0x00000000
        /*08a0*/ 	.word	0x00000000
        /*08a4*/ 	.short	0x010a
        /*08a6*/ 	.byte	0xff
	.zero		1


	//   ....[122]....
        /*08a8*/ 	.word	0x000091d0
        /*08ac*/ 	.word	0x00000000
        /*08b0*/ 	.word	0x00000000
        /*08b4*/ 	.short	0x010a
        /*08b6*/ 	.byte	0xff
	.zero		1


	//   ....[123]....
        /*08b8*/ 	.word	0x00009220
        /*08bc*/ 	.word	0x00000000
        /*08c0*/ 	.word	0x00000090
        /*08c4*/ 	.short	0x010a
        /*08c6*/ 	.byte	0xff
	.zero		1


	//   ....[124]....
        /*08c8*/ 	.word	0x00009280
        /*08cc*/ 	.word	0x00000000
        /*08d0*/ 	.word	0x00000088
        /*08d4*/ 	.short	0x010a
        /*08d6*/ 	.byte	0xff
	.zero		1


	//   ....[125]....
        /*08d8*/ 	.word	0x000092e0
        /*08dc*/ 	.word	0x00000000
        /*08e0*/ 	.word	0x00000060
        /*08e4*/ 	.short	0x010a
        /*08e6*/ 	.byte	0xff
	.zero		1


	//   ....[126]....
        /*08e8*/ 	.word	0x00009340
        /*08ec*/ 	.word	0x00000000
        /*08f0*/ 	.word	0x00000068
        /*08f4*/ 	.short	0x010a
        /*08f6*/ 	.byte	0xff
	.zero		1


	//   ....[127]....
        /*08f8*/ 	.word	0x000093a0
        /*08fc*/ 	.word	0x00000000
        /*0900*/ 	.word	0x00000070
        /*0904*/ 	.short	0x010a
        /*0906*/ 	.byte	0xff
	.zero		1


	//   ....[128]....
        /*0908*/ 	.word	0x00009400
        /*090c*/ 	.word	0x00000000
        /*0910*/ 	.word	0x00000078
        /*0914*/ 	.short	0x010a
        /*0916*/ 	.byte	0xff
	.zero		1


	//   ....[129]....
        /*0918*/ 	.word	0x00009460
        /*091c*/ 	.word	0x00000000
        /*0920*/ 	.word	0x00000060
        /*0924*/ 	.short	0x010a
        /*0926*/ 	.byte	0xff
	.zero		1


	//   ....[130]....
        /*0928*/ 	.word	0x000094c0
        /*092c*/ 	.word	0x00000000
        /*0930*/ 	.word	0x00000068
        /*0934*/ 	.short	0x010a
        /*0936*/ 	.byte	0xff
	.zero		1


	//   ....[131]....
        /*0938*/ 	.word	0x00009520
        /*093c*/ 	.word	0x00000000
        /*0940*/ 	.word	0x00000070
        /*0944*/ 	.short	0x010a
        /*0946*/ 	.byte	0xff
	.zero		1


	//   ....[132]....
        /*0948*/ 	.word	0x00009570
        /*094c*/ 	.word	0x00000000
        /*0950*/ 	.word	0x00000090
        /*0954*/ 	.short	0x010a
        /*0956*/ 	.byte	0xff
	.zero		1


	//   ....[133]....
        /*0958*/ 	.word	0x000095d0
        /*095c*/ 	.word	0x00000002
        /*0960*/ 	.word	0x00000040
        /*0964*/ 	.short	0x010a
        /*0966*/ 	.byte	0xff
	.zero		1


	//   ....[134]....
        /*0968*/ 	.word	0x00009620
        /*096c*/ 	.word	0x00000040
        /*0970*/ 	.word	0x000000b0
        /*0974*/ 	.short	0x010a
        /*0976*/ 	.byte	0xff
	.zero		1


	//   ....[135]....
        /*0978*/ 	.word	0x00009670
        /*097c*/ 	.word	0x00000002
        /*0980*/ 	.word	0x00000040
        /*0984*/ 	.short	0x010a
        /*0986*/ 	.byte	0xff
	.zero		1


	//   ....[136]....
        /*0988*/ 	.word	0x000096c0
        /*098c*/ 	.word	0x00000000
        /*0990*/ 	.word	0x00000040
        /*0994*/ 	.short	0x010a
        /*0996*/ 	.byte	0xff
	.zero		1


	//   ....[137]....
        /*0998*/ 	.word	0x00009710
        /*099c*/ 	.word	0x00000000
        /*09a0*/ 	.word	0x00000040
        /*09a4*/ 	.short	0x010a
        /*09a6*/ 	.byte	0xff
	.zero		1


	//----- nvinfo : EIATTR_NUM_MBARRIERS
	.align		4
.L_47:
        /*09a8*/ 	.byte	0x03, 0x38
        /*09aa*/ 	.short	0x0022


	//----- nvinfo : EIATTR_EXIT_INSTR_OFFSETS
	.align		4
        /*09ac*/ 	.byte	0x04, 0x1c
        /*09ae*/ 	.short	(.L_49 - .L_48)


	//   ....[0]....
.L_48:
        /*09b0*/ 	.word	0x000024e0


	//   ....[1]....
        /*09b4*/ 	.word	0x000029d0


	//   ....[2]....
        /*09b8*/ 	.word	0x00002a30


	//   ....[3]....
        /*09bc*/ 	.word	0x00003850


	//   ....[4]....
        /*09c0*/ 	.word	0x00004880


	//   ....[5]....
        /*09c4*/ 	.word	0x000048c0


	//   ....[6]....
        /*09c8*/ 	.word	0x00008a80


	//   ....[7]....
        /*09cc*/ 	.word	0x00008b00


	//   ....[8]....
        /*09d0*/ 	.word	0x00008b30


	//   ....[9]....
        /*09d4*/ 	.word	0x00008ba0


	//----- nvinfo : EIATTR_MAX_THREADS
	.align		4
.L_49:
        /*09d8*/ 	.byte	0x04, 0x05
        /*09da*/ 	.short	(.L_51 - .L_50)
.L_50:
        /*09dc*/ 	.word	0x00000100
        /*09e0*/ 	.word	0x00000001
        /*09e4*/ 	.word	0x00000001


	//----- nvinfo : EIATTR_CRS_STACK_SIZE
	.align		4
.L_51:
        /*09e8*/ 	.byte	0x04, 0x1e
        /*09ea*/ 	.short	(.L_53 - .L_52)
.L_52:
        /*09ec*/ 	.word	0x00000000


	//----- nvinfo : EIATTR_CBANK_PARAM_SIZE
	.align		4
.L_53:
        /*09f0*/ 	.byte	0x03, 0x19
        /*09f2*/ 	.short	0x0800


	//----- nvinfo : EIATTR_PARAM_CBANK
	.align		4
        /*09f4*/ 	.byte	0x04, 0x0a
        /*09f6*/ 	.short	(.L_55 - .L_54)
	.align		4
.L_54:
        /*09f8*/ 	.word	index@(.nv.constant0._ZN7cutlass13device_kernelINS_4gemm6kernel13GemmUniversalIN4cute5tupleIJiiiiEEENS1_10collective13CollectiveMmaINS1_35MainloopSm100TmaUmmaWarpSpecializedILi4ELi2ELi4ENS5_IJNS4_1CILi1EEESB_SB_EEEEENS5_IJNSA_ILi128EEESE_NSA_ILi32EEEEEENS_10bfloat16_tENS5_IJlSB_lEEESH_SI_NS4_8TiledMMAINS4_8MMA_AtomIJNS4_20SM100_MMA_F16BF16_SSISH_SH_fLi128ELi128ELNS4_4UMMA5MajorE0ELSN_0ELNSM_7ScaleInE0ELSO_0EEEEEENS4_6LayoutISC_NS5_IJNSA_ILi0EEESS_SS_EEEEENS5_IJNS4_10UnderscoreESV_SV_EEEEENS4_13SM90_TMA_LOADENS4_14ComposedLayoutINS4_7SwizzleILi2ELi4ELi3EEENS4_18smem_ptr_flag_bitsILi16EEENSR_INS5_IJNSA_ILi8EEESF_EEENS5_IJSF_SB_EEEEEEEvNS4_8identityESY_S18_vS19_EENS_8epilogue10collective18CollectiveEpilogueINS1B_23Sm100TmaWarpSpecializedILi4ELi2ELi32ELb1ELb0EEEJSG_NS5_IJNSR_ISE_SB_EENSR_ISF_SB_EEEEESH_SI_SH_SI_NS1B_6fusion15FusionCallbacksIS1F_NS1J_17LinearCombinationISH_fSH_fLNS_15FloatRoundStyleE2EEESG_S1I_JEEENS4_5SM1004TMEM4LOAD26SM100_TMEM_LOAD_32dp32b32xESY_S18_NS4_39AutoVectorizingCopyWithAssumedAlignmentILi128EEENS4_14SM90_TMA_STOREES18_S1U_S1U_EEEvvEEEEvNT_6ParamsE)
        /*09fc*/ 	.short	0x0380
        /*09fe*/ 	.short	0x0800


	//----- nvinfo : EIATTR_SW_WAR
	.align		4
.L_55:
        /*0a00*/ 	.byte	0x04, 0x36
        /*0a02*/ 	.short	(.L_57 - .L_56)
.L_56:
        /*0a04*/ 	.word	0x00000008
.L_57:


//--------------------- .nv.callgraph             --------------------------
	.section	.nv.callgraph,"",@"SHT_CUDA_CALLGRAPH"
	.align	4
	.sectionentsize	8
	.align		4
        /*0000*/ 	.word	0x00000000
	.align		4
        /*0004*/ 	.word	0xffffffff
	.align		4
        /*0008*/ 	.word	index@(_ZN7cutlass13device_kernelINS_4gemm6kernel13GemmUniversalIN4cute5tupleIJiiiiEEENS1_10collective13CollectiveMmaINS1_35MainloopSm100TmaUmmaWarpSpecializedILi4ELi2ELi4ENS5_IJNS4_1CILi1EEESB_SB_EEEEENS5_IJNSA_ILi128EEESE_NSA_ILi32EEEEEENS_10bfloat16_tENS5_IJlSB_lEEESH_SI_NS4_8TiledMMAINS4_8MMA_AtomIJNS4_20SM100_MMA_F16BF16_SSISH_SH_fLi128ELi128ELNS4_4UMMA5MajorE0ELSN_0ELNSM_7ScaleInE0ELSO_0EEEEEENS4_6LayoutISC_NS5_IJNSA_ILi0EEESS_SS_EEEEENS5_IJNS4_10UnderscoreESV_SV_EEEEENS4_13SM90_TMA_LOADENS4_14ComposedLayoutINS4_7SwizzleILi2ELi4ELi3EEENS4_18smem_ptr_flag_bitsILi16EEENSR_INS5_IJNSA_ILi8EEESF_EEENS5_IJSF_SB_EEEEEEEvNS4_8identityESY_S18_vS19_EENS_8epilogue10collective18CollectiveEpilogueINS1B_23Sm100TmaWarpSpecializedILi4ELi2ELi32ELb1ELb0EEEJSG_NS5_IJNSR_ISE_SB_EENSR_ISF_SB_EEEEESH_SI_SH_SI_NS1B_6fusion15FusionCallbacksIS1F_NS1J_17LinearCombinationISH_fSH_fLNS_15FloatRoundStyleE2EEESG_S1I_JEEENS4_5SM1004TMEM4LOAD26SM100_TMEM_LOAD_32dp32b32xESY_S18_NS4_39AutoVectorizingCopyWithAssumedAlignmentILi128EEENS4_14SM90_TMA_STOREES18_S1U_S1U_EEEvvEEEEvNT_6ParamsE)
	.align		4
        /*000c*/ 	.word	index@(__assertfail)
	.align		4
        /*0010*/ 	.word	0x00000000
	.align		4
        /*0014*/ 	.word	0xfffffffe
	.align		4
        /*0018*/ 	.word	0x00000000
	.align		4
        /*001c*/ 	.word	0xfffffffd
	.align		4
        /*0020*/ 	.word	0x00000000
	.align		4
        /*0024*/ 	.word	0xfffffffc


//--------------------- .nv.constant4             --------------------------
	.section	.nv.constant4,"a",@progbits
	.align	8
	.align		8
.nv.constant4:
        /*0000*/ 	.dword	__assertfail
	.align		8
        /*0008*/ 	.dword	__unnamed_1
	.align		8
        /*0010*/ 	.dword	__unnamed_2
	.align		8
        /*0018*/ 	.dword	_ZN40_INTERNAL_35958f15_4_k_cu_b97086b4_321864cuda3std3__45__cpo5beginE
	.align		8
        /*0020*/ 	.dword	_ZN40_INTERNAL_35958f15_4_k_cu_b97086b4_321864cuda3std3__45__cpo3endE
	.align		8
        /*0028*/ 	.dword	_ZN40_INTERNAL_35958f15_4_k_cu_b97086b4_321864cuda3std3__45__cpo6cbeginE
	.align		8
        /*0030*/ 	.dword	_ZN40_INTERNAL_35958f15_4_k_cu_b97086b4_321864cuda3std3__45__cpo4cendE
	.align		8
        /*0038*/ 	.dword	_ZN40_INTERNAL_35958f15_4_k_cu_b97086b4_321864cuda3std3__442_GLOBAL__N__35958f15_4_k_cu_b97086b4_321866ignoreE
	.align		8
        /*0040*/ 	.dword	_ZN40_INTERNAL_35958f15_4_k_cu_b97086b4_321864cuda3std3__419piecewise_constructE
	.align		8
        /*0048*/ 	.dword	_ZN40_INTERNAL_35958f15_4_k_cu_b97086b4_321864cuda3std3__48in_placeE
	.align		8
        /*0050*/ 	.dword	_ZN40_INTERNAL_35958f15_4_k_cu_b97086b4_321864cuda3std6ranges3__45__cpo4swapE
	.align		8
        /*0058*/ 	.dword	_ZN40_INTERNAL_35958f15_4_k_cu_b97086b4_321864cuda3std6ranges3__45__cpo9iter_moveE
	.align		8
        /*0060*/ 	.dword	_ZN40_INTERNAL_35958f15_4_k_cu_b97086b4_321864cute7productE
	.align		8
        /*0068*/ 	.dword	_ZN40_INTERNAL_35958f15_4_k_cu_b97086b4_321864cute1_E
	.align		8
        /*0070*/ 	.dword	$str$25
	.align		8
        /*0078*/ 	.dword	$str$26
	.align		8
        /*0080*/ 	.dword	$str$27
	.align		8
        /*0088*/ 	.dword	$str$28


//--------------------- .text._ZN7cutlass13device_kernelINS_4gemm6kernel13GemmUniversalIN4cute5tupleIJiiiiEEENS1_10collective13CollectiveMmaINS1_35MainloopSm100TmaUmmaWarpSpecializedILi4ELi2ELi4ENS5_IJNS4_1CILi1EEESB_SB_EEEEENS5_IJNSA_ILi128EEESE_NSA_ILi32EEEEEENS_10bfloat16_tENS5_IJlSB_lEEESH_SI_NS4_8TiledMMAINS4_8MMA_AtomIJNS4_20SM100_MMA_F16BF16_SSISH_SH_fLi128ELi128ELNS4_4UMMA5MajorE0ELSN_0ELNSM_7ScaleInE0ELSO_0EEEEEENS4_6LayoutISC_NS5_IJNSA_ILi0EEESS_SS_EEEEENS5_IJNS4_10UnderscoreESV_SV_EEEEENS4_13SM90_TMA_LOADENS4_14ComposedLayoutINS4_7SwizzleILi2ELi4ELi3EEENS4_18smem_ptr_flag_bitsILi16EEENSR_INS5_IJNSA_ILi8EEESF_EEENS5_IJSF_SB_EEEEEEEvNS4_8identityESY_S18_vS19_EENS_8epilogue10collective18CollectiveEpilogueINS1B_23Sm100TmaWarpSpecializedILi4ELi2ELi32ELb1ELb0EEEJSG_NS5_IJNSR_ISE_SB_EENSR_ISF_SB_EEEEESH_SI_SH_SI_NS1B_6fusion15FusionCallbacksIS1F_NS1J_17LinearCombinationISH_fSH_fLNS_15FloatRoundStyleE2EEESG_S1I_JEEENS4_5SM1004TMEM4LOAD26SM100_TMEM_LOAD_32dp32b32xESY_S18_NS4_39AutoVectorizingCopyWithAssumedAlignmentILi128EEENS4_14SM90_TMA_STOREES18_S1U_S1U_EEEvvEEEEvNT_6ParamsE --------------------------
	.section	.text._ZN7cutlass13device_kernelINS_4gemm6kernel13GemmUniversalIN4cute5tupleIJiiiiEEENS1_10collective13CollectiveMmaINS1_35MainloopSm100TmaUmmaWarpSpecializedILi4ELi2ELi4ENS5_IJNS4_1CILi1EEESB_SB_EEEEENS5_IJNSA_ILi128EEESE_NSA_ILi32EEEEEENS_10bfloat16_tENS5_IJlSB_lEEESH_SI_NS4_8TiledMMAINS4_8MMA_AtomIJNS4_20SM100_MMA_F16BF16_SSISH_SH_fLi128ELi128ELNS4_4UMMA5MajorE0ELSN_0ELNSM_7ScaleInE0ELSO_0EEEEEENS4_6LayoutISC_NS5_IJNSA_ILi0EEESS_SS_EEEEENS5_IJNS4_10UnderscoreESV_SV_EEEEENS4_13SM90_TMA_LOADENS4_14ComposedLayoutINS4_7SwizzleILi2ELi4ELi3EEENS4_18smem_ptr_flag_bitsILi16EEENSR_INS5_IJNSA_ILi8EEESF_EEENS5_IJSF_SB_EEEEEEEvNS4_8identityESY_S18_vS19_EENS_8epilogue10collective18CollectiveEpilogueINS1B_23Sm100TmaWarpSpecializedILi4ELi2ELi32ELb1ELb0EEEJSG_NS5_IJNSR_ISE_SB_EENSR_ISF_SB_EEEEESH_SI_SH_SI_NS1B_6fusion15FusionCallbacksIS1F_NS1J_17LinearCombinationISH_fSH_fLNS_15FloatRoundStyleE2EEESG_S1I_JEEENS4_5SM1004TMEM4LOAD26SM100_TMEM_LOAD_32dp32b32xESY_S18_NS4_39AutoVectorizingCopyWithAssumedAlignmentILi128EEENS4_14SM90_TMA_STOREES18_S1U_S1U_EEEvvEEEEvNT_6ParamsE,"ax",@progbits
	.align	128
.text._ZN7cutlass13device_kernelINS_4gemm6kernel13GemmUniversalIN4cute5tupleIJiiiiEEENS1_10collective13CollectiveMmaINS1_35MainloopSm100TmaUmmaWarpSpecializedILi4ELi2ELi4ENS5_IJNS4_1CILi1EEESB_SB_EEEEENS5_IJNSA_ILi128EEESE_NSA_ILi32EEEEEENS_10bfloat16_tENS5_IJlSB_lEEESH_SI_NS4_8TiledMMAINS4_8MMA_AtomIJNS4_20SM100_MMA_F16BF16_SSISH_SH_fLi128ELi128ELNS4_4UMMA5MajorE0ELSN_0ELNSM_7ScaleInE0ELSO_0EEEEEENS4_6LayoutISC_NS5_IJNSA_ILi0EEESS_SS_EEEEENS5_IJNS4_10UnderscoreESV_SV_EEEEENS4_13SM90_TMA_LOADENS4_14ComposedLayoutINS4_7SwizzleILi2ELi4ELi3EEENS4_18smem_ptr_flag_bitsILi16EEENSR_INS5_IJNSA_ILi8EEESF_EEENS5_IJSF_SB_EEEEEEEvNS4_8identityESY_S18_vS19_EENS_8epilogue10collective18CollectiveEpilogueINS1B_23Sm100TmaWarpSpecializedILi4ELi2ELi32ELb1ELb0EEEJSG_NS5_IJNSR_ISE_SB_EENSR_ISF_SB_EEEEESH_SI_SH_SI_NS1B_6fusion15FusionCallbacksIS1F_NS1J_17LinearCombinationISH_fSH_fLNS_15FloatRoundStyleE2EEESG_S1I_JEEENS4_5SM1004TMEM4LOAD26SM100_TMEM_LOAD_32dp32b32xESY_S18_NS4_39AutoVectorizingCopyWithAssumedAlignmentILi128EEENS4_14SM90_TMA_STOREES18_S1U_S1U_EEEvvEEEEvNT_6ParamsE:
        .type           _ZN7cutlass13device_kernelINS_4gemm6kernel13GemmUniversalIN4cute5tupleIJiiiiEEENS1_10collective13CollectiveMmaINS1_35MainloopSm100TmaUmmaWarpSpecializedILi4ELi2ELi4ENS5_IJNS4_1CILi1EEESB_SB_EEEEENS5_IJNSA_ILi128EEESE_NSA_ILi32EEEEEENS_10bfloat16_tENS5_IJlSB_lEEESH_SI_NS4_8TiledMMAINS4_8MMA_AtomIJNS4_20SM100_MMA_F16BF16_SSISH_SH_fLi128ELi128ELNS4_4UMMA5MajorE0ELSN_0ELNSM_7ScaleInE0ELSO_0EEEEEENS4_6LayoutISC_NS5_IJNSA_ILi0EEESS_SS_EEEEENS5_IJNS4_10UnderscoreESV_SV_EEEEENS4_13SM90_TMA_LOADENS4_14ComposedLayoutINS4_7SwizzleILi2ELi4ELi3EEENS4_18smem_ptr_flag_bitsILi16EEENSR_INS5_IJNSA_ILi8EEESF_EEENS5_IJSF_SB_EEEEEEEvNS4_8identityESY_S18_vS19_EENS_8epilogue10collective18CollectiveEpilogueINS1B_23Sm100TmaWarpSpecializedILi4ELi2ELi32ELb1ELb0EEEJSG_NS5_IJNSR_ISE_SB_EENSR_ISF_SB_EEEEESH_SI_SH_SI_NS1B_6fusion15FusionCallbacksIS1F_NS1J_17LinearCombinationISH_fSH_fLNS_15FloatRoundStyleE2EEESG_S1I_JEEENS4_5SM1004TMEM4LOAD26SM100_TMEM_LOAD_32dp32b32xESY_S18_NS4_39AutoVectorizingCopyWithAssumedAlignmentILi128EEENS4_14SM90_TMA_STOREES18_S1U_S1U_EEEvvEEEEvNT_6ParamsE,@function
        .size           _ZN7cutlass13device_kernelINS_4gemm6kernel13GemmUniversalIN4cute5tupleIJiiiiEEENS1_10collective13CollectiveMmaINS1_35MainloopSm100TmaUmmaWarpSpecializedILi4ELi2ELi4ENS5_IJNS4_1CILi1EEESB_SB_EEEEENS5_IJNSA_ILi128EEESE_NSA_ILi32EEEEEENS_10bfloat16_tENS5_IJlSB_lEEESH_SI_NS4_8TiledMMAINS4_8MMA_AtomIJNS4_20SM100_MMA_F16BF16_SSISH_SH_fLi128ELi128ELNS4_4UMMA5MajorE0ELSN_0ELNSM_7ScaleInE0ELSO_0EEEEEENS4_6LayoutISC_NS5_IJNSA_ILi0EEESS_SS_EEEEENS5_IJNS4_10UnderscoreESV_SV_EEEEENS4_13SM90_TMA_LOADENS4_14ComposedLayoutINS4_7SwizzleILi2ELi4ELi3EEENS4_18smem_ptr_flag_bitsILi16EEENSR_INS5_IJNSA_ILi8EEESF_EEENS5_IJSF_SB_EEEEEEEvNS4_8identityESY_S18_vS19_EENS_8epilogue10collective18CollectiveEpilogueINS1B_23Sm100TmaWarpSpecializedILi4ELi2ELi32ELb1ELb0EEEJSG_NS5_IJNSR_ISE_SB_EENSR_ISF_SB_EEEEESH_SI_SH_SI_NS1B_6fusion15FusionCallbacksIS1F_NS1J_17LinearCombinationISH_fSH_fLNS_15FloatRoundStyleE2EEESG_S1I_JEEENS4_5SM1004TMEM4LOAD26SM100_TMEM_LOAD_32dp32b32xESY_S18_NS4_39AutoVectorizingCopyWithAssumedAlignmentILi128EEENS4_14SM90_TMA_STOREES18_S1U_S1U_EEEvvEEEEvNT_6ParamsE,(.L_x_176 - _ZN7cutlass13device_kernelINS_4gemm6kernel13GemmUniversalIN4cute5tupleIJiiiiEEENS1_10collective13CollectiveMmaINS1_35MainloopSm100TmaUmmaWarpSpecializedILi4ELi2ELi4ENS5_IJNS4_1CILi1EEESB_SB_EEEEENS5_IJNSA_ILi128EEESE_NSA_ILi32EEEEEENS_10bfloat16_tENS5_IJlSB_lEEESH_SI_NS4_8TiledMMAINS4_8MMA_AtomIJNS4_20SM100_MMA_F16BF16_SSISH_SH_fLi128ELi128ELNS4_4UMMA5MajorE0ELSN_0ELNSM_7ScaleInE0ELSO_0EEEEEENS4_6LayoutISC_NS5_IJNSA_ILi0EEESS_SS_EEEEENS5_IJNS4_10UnderscoreESV_SV_EEEEENS4_13SM90_TMA_LOADENS4_14ComposedLayoutINS4_7SwizzleILi2ELi4ELi3EEENS4_18smem_ptr_flag_bitsILi16EEENSR_INS5_IJNSA_ILi8EEESF_EEENS5_IJSF_SB_EEEEEEEvNS4_8identityESY_S18_vS19_EENS_8epilogue10collective18CollectiveEpilogueINS1B_23Sm100TmaWarpSpecializedILi4ELi2ELi32ELb1ELb0EEEJSG_NS5_IJNSR_ISE_SB_EENSR_ISF_SB_EEEEESH_SI_SH_SI_NS1B_6fusion15FusionCallbacksIS1F_NS1J_17LinearCombinationISH_fSH_fLNS_15FloatRoundStyleE2EEESG_S1I_JEEENS4_5SM1004TMEM4LOAD26SM100_TMEM_LOAD_32dp32b32xESY_S18_NS4_39AutoVectorizingCopyWithAssumedAlignmentILi128EEENS4_14SM90_TMA_STOREES18_S1U_S1U_EEEvvEEEEvNT_6ParamsE)
        .other          _ZN7cutlass13device_kernelINS_4gemm6kernel13GemmUniversalIN4cute5tupleIJiiiiEEENS1_10collective13CollectiveMmaINS1_35MainloopSm100TmaUmmaWarpSpecializedILi4ELi2ELi4ENS5_IJNS4_1CILi1EEESB_SB_EEEEENS5_IJNSA_ILi128EEESE_NSA_ILi32EEEEEENS_10bfloat16_tENS5_IJlSB_lEEESH_SI_NS4_8TiledMMAINS4_8MMA_AtomIJNS4_20SM100_MMA_F16BF16_SSISH_SH_fLi128ELi128ELNS4_4UMMA5MajorE0ELSN_0ELNSM_7ScaleInE0ELSO_0EEEEEENS4_6LayoutISC_NS5_IJNSA_ILi0EEESS_SS_EEEEENS5_IJNS4_10UnderscoreESV_SV_EEEEENS4_13SM90_TMA_LOADENS4_14ComposedLayoutINS4_7SwizzleILi2ELi4ELi3EEENS4_18smem_ptr_flag_bitsILi16EEENSR_INS5_IJNSA_ILi8EEESF_EEENS5_IJSF_SB_EEEEEEEvNS4_8identityESY_S18_vS19_EENS_8epilogue10collective18CollectiveEpilogueINS1B_23Sm100TmaWarpSpecializedILi4ELi2ELi32ELb1ELb0EEEJSG_NS5_IJNSR_ISE_SB_EENSR_ISF_SB_EEEEESH_SI_SH_SI_NS1B_6fusion15FusionCallbacksIS1F_NS1J_17LinearCombinationISH_fSH_fLNS_15FloatRoundStyleE2EEESG_S1I_JEEENS4_5SM1004TMEM4LOAD26SM100_TMEM_LOAD_32dp32b32xESY_S18_NS4_39AutoVectorizingCopyWithAssumedAlignmentILi128EEENS4_14SM90_TMA_STOREES18_S1U_S1U_EEEvvEEEEvNT_6ParamsE,@"STO_CUDA_ENTRY STV_DEFAULT"
_ZN7cutlass13device_kernelINS_4gemm6kernel13GemmUniversalIN4cute5tupleIJiiiiEEENS1_10collective13CollectiveMmaINS1_35MainloopSm100TmaUmmaWarpSpecializedILi4ELi2ELi4ENS5_IJNS4_1CILi1EEESB_SB_EEEEENS5_IJNSA_ILi128EEESE_NSA_ILi32EEEEEENS_10bfloat16_tENS5_IJlSB_lEEESH_SI_NS4_8TiledMMAINS4_8MMA_AtomIJNS4_20SM100_MMA_F16BF16_SSISH_SH_fLi128ELi128ELNS4_4UMMA5MajorE0ELSN_0ELNSM_7ScaleInE0ELSO_0EEEEEENS4_6LayoutISC_NS5_IJNSA_ILi0EEESS_SS_EEEEENS5_IJNS4_10UnderscoreESV_SV_EEEEENS4_13SM90_TMA_LOADENS4_14ComposedLayoutINS4_7SwizzleILi2ELi4ELi3EEENS4_18smem_ptr_flag_bitsILi16EEENSR_INS5_IJNSA_ILi8EEESF_EEENS5_IJSF_SB_EEEEEEEvNS4_8identityESY_S18_vS19_EENS_8epilogue10collective18CollectiveEpilogueINS1B_23Sm100TmaWarpSpecializedILi4ELi2ELi32ELb1ELb0EEEJSG_NS5_IJNSR_ISE_SB_EENSR_ISF_SB_EEEEESH_SI_SH_SI_NS1B_6fusion15FusionCallbacksIS1F_NS1J_17LinearCombinationISH_fSH_fLNS_15FloatRoundStyleE2EEESG_S1I_JEEENS4_5SM1004TMEM4LOAD26SM100_TMEM_LOAD_32dp32b32xESY_S18_NS4_39AutoVectorizingCopyWithAssumedAlignmentILi128EEENS4_14SM90_TMA_STOREES18_S1U_S1U_EEEvvEEEEvNT_6ParamsE:
[----:B------:R-:W1:Y:S01]  /*0000*/  LDC R1, c[0x0][0x37c] ;  /* 0x0000df00ff017b82 */ /* 0x000e620000000800 */
[----:B------:R-:W2:Y:S01]  /*0010*/  S2R R101, SR_TID.X ;  /* 0x0000000000657919 */ /* 0x000ea20000002100 */
[----:B------:R-:W3:Y:S01]  /*0020*/  LDCU.64 UR4, c[0x0][0x890] ;  /* 0x00011200ff0477ac */ /* 0x000ee20008000a00 */
[----:B------:R-:W-:Y:S02]  /*0030*/  PRMT R88, RZ, 0x7610, R88 ;  /* 0x00007610ff587816 */ /* 0x000fe40000000058 */
[----:B------:R-:W-:Y:S01]  /*0040*/  ELECT P5, URZ, PT ;  /* 0x0000000000ff782f */ /* 0x000fe200038a0000 */
[----:B------:R-:W4:Y:S01]  /*0050*/  LDCU.64 UR46, c[0x0][0x358] ;  /* 0x00006b00ff2e77ac */ /* 0x000f220008000a00 */
[----:B---3--:R-:W-:-:S04]  /*0060*/  UISETP.NE.U32.AND UP0, UPT, UR4, URZ, UPT ;  /* 0x000000ff0400728c */ /* 0x008fc8000bf05070 */
[----:B------:R-:W-:Y:S01]  /*0070*/  UISETP.NE.AND.EX UP0, UPT, UR5, URZ, UPT, UP0 ;  /* 0x000000ff0500728c */ /* 0x000fe2000bf05300 */
[----:B--2---:R-:W-:-:S05]  /*0080*/  SHF.R.U32.HI R92, RZ, 0x5, R101 ;  /* 0x00000005ff5c7819 */ /* 0x004fca0000011665 */
[----:B------:R-:W2:Y:S02]  /*0090*/  SHFL.IDX PT, R0, R92, RZ, 0x1f ;  /* 0x00001fff5c007589 */ /* 0x000ea400000e0000 */
[----:B--2---:R-:W-:Y:S01]  /*00a0*/  R2UR UR8, R0 ;  /* 0x00000000000872ca */ /* 0x004fe200000e0000 */
[----:B-1--4-:R-:W-:-:S14]  /*00b0*/  BRA.U UP0, `(.L_x_0) ;  /* 0x00000001002c7547 */ /* 0x012fdc000b800000 */
[----:B------:R-:W1:Y:S02]  /*00c0*/  LDCU.64 UR6, c[0x0][0x888] ;  /* 0x00011100ff0677ac */ /* 0x000e640008000a00 */
[----:B-1----:R-:W-:-:S04]  /*00d0*/  UISETP.NE.U32.AND UP0, UPT, UR6, URZ, UPT ;  /* 0x000000ff0600728c */ /* 0x002fc8000bf05070 */
[----:B------:R-:W-:-:S09]  /*00e0*/  UISETP.NE.AND.EX UP0, UPT, UR7, URZ, UPT, UP0 ;  /* 0x000000ff0700728c */ /* 0x000fd2000bf05300 */
[----:B------:R-:W-:Y:S05]  /*00f0*/  BRA.U !UP0, `(.L_x_1) ;  /* 0x0000000108107547 */ /* 0x000fea000b800000 */
[----:B------:R-:W1:Y:S02]  /*0100*/  LDC.64 R2, c[0x0][0x888] ;  /* 0x00022200ff027b82 */ /* 0x000e640000000a00 */
[----:B-1----:R1:W5:Y:S01]  /*0110*/  LDG.E R49, desc[UR46][R2.64] ;  /* 0x0000002e02317981 */ /* 0x002362000c1e1900 */
[----:B------:R-:W-:Y:S01]  /*0120*/  HFMA2 R88, -RZ, RZ, 0, 5.9604644775390625e-08 ;  /* 0x00000001ff587431 */ /* 0x000fe200000001ff */
[----:B------:R-:W-:Y:S05]  /*0130*/  BRA `(.L_x_0) ;  /* 0x00000000000c7947 */ /* 0x000fea0003800000 */
.L_x_1:
[----:B------:R-:W1:Y:S01]  /*0140*/  LDCU UR6, c[0x0][0x880] ;  /* 0x00011000ff0677ac */ /* 0x000e620008000800 */
[----:B------:R-:W-:Y:S01]  /*0150*/  HFMA2 R88, -RZ, RZ, 0, 5.9604644775390625e-08 ;  /* 0x00000001ff587431 */ /* 0x000fe200000001ff */
[----:B-1----:R-:W-:-:S07]  /*0160*/  MOV R49, UR6 ;  /* 0x0000000600317c02 */ /* 0x002fce0008000f00 */
.L_x_0:
[----:B------:R-:W2:Y:S02]  /*0170*/  LDCU.64 UR6, c[0x0][0x8b0] ;  /* 0x00011600ff0677ac */ /* 0x000ea40008000a00 */
[----:B--2---:R-:W-:-:S04]  /*0180*/  UISETP.NE.U32.AND UP0, UPT, UR6, URZ, UPT ;  /* 0x000000ff0600728c */ /* 0x004fc8000bf05070 */
[----:B------:R-:W-:-:S09]  /*0190*/  UISETP.NE.AND.EX UP0, UPT, UR7, URZ, UPT, UP0 ;  /* 0x000000ff0700728c */ /* 0x000fd2000bf05300 */
[----:B------:R-:W-:Y:S05]  /*01a0*/  BRA.U UP0, `(.L_x_2) ;  /* 0x0000000100247547 */ /* 0x000fea000b800000 */
[----:B------:R-:W2:Y:S02]  /*01b0*/  LDCU.64 UR6, c[0x0][0x8a8] ;  /* 0x00011500ff0677ac */ /* 0x000ea40008000a00 */
[----:B--2---:R-:W-:-:S04]  /*01c0*/  UISETP.NE.U32.AND UP0, UPT, UR6, URZ, UPT ;  /* 0x000000ff0600728c */ /* 0x004fc8000bf05070 */
[----:B------:R-:W-:-:S09]  /*01d0*/  UISETP.NE.AND.EX UP0, UPT, UR7, URZ, UPT, UP0 ;  /* 0x000000ff0700728c */ /* 0x000fd2000bf05300 */
[----:B------:R-:W-:Y:S05]  /*01e0*/  BRA.U !UP0, `(.L_x_3) ;  /* 0x00000001080c7547 */ /* 0x000fea000b800000 */
[----:B-1----:R-:W1:Y:S02]  /*01f0*/  LDC.64 R2, c[0x0][0x8a8] ;  /* 0x00022a00ff027b82 */ /* 0x002e640000000a00 */
[----:B-1----:R2:W5:Y:S01]  /*0200*/  LDG.E R47, desc[UR46][R2.64] ;  /* 0x0000002e022f7981 */ /* 0x002562000c1e1900 */
[----:B------:R-:W-:Y:S05]  /*0210*/  BRA `(.L_x_2) ;  /* 0x0000000000087947 */ /* 0x000fea0003800000 */
.L_x_3:
[----:B------:R-:W2:Y:S02]  /*0220*/  LDCU UR6, c[0x0][0x8a0] ;  /* 0x00011400ff0677ac */ /* 0x000ea40008000800 */
[----:B--2---:R-:W-:Y:S02]  /*0230*/  MOV R47, UR6 ;  /* 0x00000006002f7c02 */ /* 0x004fe40008000f00 */
.L_x_2:
[----:B------:R-:W-:Y:S01]  /*0240*/  IMAD.U32 R0, RZ, RZ, UR8 ;  /* 0x00000008ff007e24 */ /* 0x000fe2000f8e00ff */
[----:B------:R-:W-:Y:S04]  /*0250*/  BSSY.RECONVERGENT B0, `(.L_x_4) ;  /* 0x000000c000007945 */ /* 0x000fe80003800200 */
[C---:B------:R-:W-:Y:S02]  /*0260*/  ISETP.NE.OR P1, PT, R0.reuse, 0x1, !P5 ;  /* 0x000000010000780c */ /* 0x040fe40006f25670 */
[----:B------:R-:W-:-:S11]  /*0270*/  ISETP.NE.OR P0, PT, R0, 0x3, !P5 ;  /* 0x000000030000780c */ /* 0x000fd60006f05670 */
[----:B------:R-:W-:Y:S05]  /*0280*/  @P1 BRA `(.L_x_5) ;  /* 0x0000000000201947 */ /* 0x000fea0003800000 */
[----:B------:R-:W3:Y:S02]  /*0290*/  LDCU.64 UR6, c[0x0][0x348] ;  /* 0x00006900ff0677ac */ /* 0x000ee40008000a00 */
[----:B---3--:R-:W-:Y:S02]  /*02a0*/  UIADD3 UR10, UP1, UPT, UR6, 0x80, URZ ;  /* 0x00000080060a7890 */ /* 0x008fe4000ff3e0ff */
[----:B------:R-:W-:Y:S02]  /*02b0*/  UIADD3 UR6, UP0, UPT, UR6, 0x180, URZ ;  /* 0x0000018006067890 */ /* 0x000fe4000ff1e0ff */
[----:B------:R-:W-:Y:S02]  /*02c0*/  UIADD3.X UR11, UPT, UPT, URZ, UR7, URZ, UP1, !UPT ;  /* 0x00000007ff0b7290 */ /* 0x000fe40008ffe4ff */
[----:B------:R-:W-:-:S07]  /*02d0*/  UIADD3.X UR7, UPT, UPT, URZ, UR7, URZ, UP0, !UPT ;  /* 0x00000007ff077290 */ /* 0x000fce00087fe4ff */
[----:B------:R3:W-:Y:S02]  /*02e0*/  UTMACCTL.PF [UR10] ;  /* 0x000000000a0079b9 */ /* 0x0007e40008040000 */
[----:B------:R3:W-:Y:S02]  /*02f0*/  UTMACCTL.PF [UR6] ;  /* 0x00000000060079b9 */ /* 0x0007e40008040000 */
[----:B---3--:R-:W-:Y:S01]  /*0300*/  NOP ;  /* 0x0000000000007918 */ /* 0x008fe20000000000 */
.L_x_5:
[----:B------:R-:W-:Y:S05]  /*0310*/  BSYNC.RECONVERGENT B0 ;  /* 0x0000000000007941 */ /* 0x000fea0003800200 */
.L_x_4:
[----:B------:R-:W-:Y:S04]  /*0320*/  BSSY.RECONVERGENT B0, `(.L_x_6) ;  /* 0x000000a000007945 */ /* 0x000fe80003800200 */
        /* <DEDUP_REMOVED lines=9> */
.L_x_7:
[----:B------:R-:W-:Y:S05]  /*03c0*/  BSYNC.RECONVERGENT B0 ;  /* 0x0000000000007941 */ /* 0x000fea0003800200 */
.L_x_6:
[----:B------:R-:W3:Y:S01]  /*03d0*/  LDCU.64 UR6, c[0x0][0x888] ;  /* 0x00011100ff0677ac */ /* 0x000ee20008000a00 */
[----:B------:R-:W-:Y:S02]  /*03e0*/  UISETP.EQ.U32.AND UP1, UPT, UR4, URZ, UPT ;  /* 0x000000ff0400728c */ /* 0x000fe4000bf22070 */
[----:B------:R-:W-:Y:S02]  /*03f0*/  UPLOP3.LUT UP2, UPT, UPT, UPT, UPT, 0x80, 0x8 ;  /* 0x000000000008789c */ /* 0x000fe40003f4f070 */
[----:B---3--:R-:W-:-:S04]  /*0400*/  UISETP.NE.U32.AND UP0, UPT, UR6, URZ, UPT ;  /* 0x000000ff0600728c */ /* 0x008fc8000bf05070 */
[----:B------:R-:W-:-:S04]  /*0410*/  UISETP.NE.AND.EX UP0, UPT, UR7, URZ, UPT, UP0 ;  /* 0x000000ff0700728c */ /* 0x000fc8000bf05300 */
[----:B------:R-:W-:-:S04]  /*0420*/  UISETP.EQ.OR.EX UP3, UPT, UR5, URZ, !UP0, UP1 ;  /* 0x000000ff0500728c */ /* 0x000fc8000c762710 */
[----:B------:R-:W-:-:S05]  /*0430*/  UP2UR UR50, UPR, URZ, 0x8 ;  /* 0x00000008ff327883 */ /* 0x000fca0008000000 */
[----:B------:R-:W-:Y:S07]  /*0440*/  BRA.U !UP3, `(.L_x_8) ;  /* 0x000000010b207547 */ /* 0x000fee000b800000 */
[----:B------:R-:W-:Y:S01]  /*0450*/  UISETP.NE.U32.AND UP2, UPT, UR4, URZ, UPT ;  /* 0x000000ff0400728c */ /* 0x000fe2000bf45070 */
[----:B-----5:R-:W-:Y:S01]  /*0460*/  FSETP.NEU.AND P0, PT, R49, RZ, PT ;  /* 0x000000ff3100720b */ /* 0x020fe20003f0d000 */
[----:B------:R-:W-:Y:S02]  /*0470*/  USEL UR4, URZ, 0xffffffff, UP0 ;  /* 0xffffffffff047887 */ /* 0x000fe40008000000 */
[----:B------:R-:W-:-:S10]  /*0480*/  UISETP.NE.AND.EX UP2, UPT, UR5, URZ, UPT, UP2 ;  /* 0x000000ff0500728c */ /* 0x000fd4000bf45320 */
[----:B------:R-:W-:Y:S01]  /*0490*/  VOTEU.ANY UP1, P0 ;  /* 0x0000000000ff7886 */ /* 0x000fe20000020100 */
[----:B------:R-:W-:-:S04]  /*04a0*/  @!UP2 USEL UR4, URZ, 0xffffffff, UP1 ;  /* 0xffffffffff04a887 */ /* 0x000fc80008800000 */
[----:B------:R-:W-:-:S04]  /*04b0*/  ULOP3.LUT UR4, UR4, 0x1, URZ, 0xc0, !UPT ;  /* 0x0000000104047892 */ /* 0x000fc8000f8ec0ff */
[----:B------:R-:W-:-:S11]  /*04c0*/  UISETP.NE.U32.AND UP2, UPT, UR4, 0x1, UPT ;  /* 0x000000010400788c */ /* 0x000fd6000bf45070 */
.L_x_8:
[----:B-12---:R-:W1:Y:S01]  /*04d0*/  SHFL.IDX PT, R2, R92, RZ, 0x1f ;  /* 0x00001fff5c027589 */ /* 0x006e6200000e0000 */
[----:B------:R-:W-:-:S04]  /*04e0*/  UISETP.NE.AND UP1, UPT, UR8, 0x2, UPT ;  /* 0x000000020800788c */ /* 0x000fc8000bf25270 */
[----:B------:R-:W-:Y:S01]  /*04f0*/  USEL UR6, URZ, 0x1, UP1 ;  /* 0x00000001ff067887 */ /* 0x000fe20008800000 */
[----:B-1----:R-:W-:-:S13]  /*0500*/  ISETP.NE.AND P0, PT, R2, RZ, PT ;  /* 0x000000ff0200720c */ /* 0x002fda0003f05270 */
[----:B------:R-:W-:Y:S05]  /*0510*/  @P0 BRA `(.L_x_9) ;  /* 0x0000000000480947 */ /* 0x000fea0003800000 */
[----:B------:R-:W1:Y:S01]  /*0520*/  S2UR UR5, SR_CgaCtaId ;  /* 0x00000000000579c3 */ /* 0x000e620000008800 */
[----:B------:R-:W-:Y:S01]  /*0530*/  UMOV UR7, 0x400 ;  /* 0x0000040000077882 */ /* 0x000fe20000000000 */
[----:B------:R-:W-:Y:S01]  /*0540*/  UMOV UR4, 0x1 ;  /* 0x0000000100047882 */ /* 0x000fe20000000000 */
[----:B------:R-:W-:Y:S01]  /*0550*/  ELECT P0, URZ, PT ;  /* 0x0000000000ff782f */ /* 0x000fe20003800000 */
[----:B------:R-:W-:-:S04]  /*0560*/  UIADD3 UR10, UPT, UPT, -UR4, 0x100000, URZ ;  /* 0x00100000040a7890 */ /* 0x000fc8000fffe1ff */
[----:B------:R-:W-:Y:S02]  /*0570*/  USHF.L.U32 UR11, UR10, 0xb, URZ ;  /* 0x0000000b0a0b7899 */ /* 0x000fe400080006ff */
[----:B------:R-:W-:Y:S02]  /*0580*/  USHF.L.U32 UR10, UR10, 0x1, URZ ;  /* 0x000000010a0a7899 */ /* 0x000fe400080006ff */
[----:B-1----:R-:W-:Y:S01]  /*0590*/  ULEA UR5, UR5, UR7, 0x18 ;  /* 0x0000000705057291 */ /* 0x002fe2000f8ec0ff */
[----:B------:R-:W1:Y:S11]  /*05a0*/  FENCE.VIEW.ASYNC.S ;  /* 0x00000000000073c6 */ /* 0x000e760000000000 */
[----:B-1----:R1:W2:Y:S01]  /*05b0*/  SYNCS.EXCH.64 URZ, [UR5], UR10 ;  /* 0x0000000a05ff75b2 */ /* 0x0022a20008000100 */
[----:B------:R1:W3:Y:S01]  /*05c0*/  SYNCS.EXCH.64 URZ, [UR5+0x20], UR10 ;  /* 0x0000200a05ff75b2 */ /* 0x0002e20008000100 */
[----:B------:R1:W4:Y:S01]  /*05d0*/  SYNCS.EXCH.64 URZ, [UR5+0x8], UR10 ;  /* 0x0000080a05ff75b2 */ /* 0x0003220008000100 */
[----:B------:R1:W1:Y:S01]  /*05e0*/  SYNCS.EXCH.64 URZ, [UR5+0x28], UR10 ;  /* 0x0000280a05ff75b2 */ /* 0x0002620008000100 */
[----:B------:R1:W1:Y:S01]  /*05f0*/  SYNCS.EXCH.64 URZ, [UR5+0x10], UR10 ;  /* 0x0000100a05ff75b2 */ /* 0x0002620008000100 */
[----:B------:R1:W1:Y:S01]  /*0600*/  SYNCS.EXCH.64 URZ, [UR5+0x30], UR10 ;  /* 0x0000300a05ff75b2 */ /* 0x0002620008000100 */
[----:B------:R1:W1:Y:S01]  /*0610*/  SYNCS.EXCH.64 URZ, [UR5+0x18], UR10 ;  /* 0x0000180a05ff75b2 */ /* 0x0002620008000100 */
[----:B------:R1:W1:Y:S01]  /*0620*/  SYNCS.EXCH.64 URZ, [UR5+0x38], UR10 ;  /* 0x0000380a05ff75b2 */ /* 0x0002620008000100 */
[----:B------:R-:W-:Y:S01]  /*0630*/  NOP ;  /* 0x0000000000007918 */ /* 0x000fe20000000000 */
.L_x_9:
[----:B------:R-:W2:Y:S01]  /*0640*/  SHFL.IDX PT, R2, R92, RZ, 0x1f ;  /* 0x00001fff5c027589 */ /* 0x000ea200000e0000 */
[----:B------:R-:W-:Y:S01]  /*0650*/  NOP ;  /* 0x0000000000007918 */ /* 0x000fe20000000000 */
[----:B--2---:R-:W-:-:S13]  /*0660*/  ISETP.NE.AND P0, PT, R2, 0x1, PT ;  /* 0x000000010200780c */ /* 0x004fda0003f05270 */
[----:B------:R-:W-:Y:S05]  /*0670*/  @P0 BRA `(.L_x_10) ;  /* 0x0000000000580947 */ /* 0x000fea0003800000 */
[----:B------:R-:W2:Y:S01]  /*0680*/  S2UR UR7, SR_CgaCtaId ;  /* 0x00000000000779c3 */ /* 0x000ea20000008800 */
[----:B------:R-:W-:Y:S01]  /*0690*/  UMOV UR9, 0x400 ;  /* 0x0000040000097882 */ /* 0x000fe20000000000 */
[----:B-1----:R-:W-:Y:S01]  /*06a0*/  UMOV UR5, 0x20 ;  /* 0x0000002000057882 */ /* 0x002fe20000000000 */
[----:B------:R-:W-:Y:S01]  /*06b0*/  UMOV UR4, 0x80 ;  /* 0x0000008000047882 */ /* 0x000fe20000000000 */
[----:B------:R-:W-:-:S04]  /*06c0*/  UIADD3 UR10, UPT, UPT, -UR5, 0x100000, URZ ;  /* 0x00100000050a7890 */ /* 0x000fc8000fffe1ff */
[----:B------:R-:W-:Y:S02]  /*06d0*/  USHF.L.U32 UR11, UR10, 0xb, URZ ;  /* 0x0000000b0a0b7899 */ /* 0x000fe400080006ff */
[----:B------:R-:W-:Y:S02]  /*06e0*/  USHF.L.U32 UR10, UR10, 0x1, URZ ;  /* 0x000000010a0a7899 */ /* 0x000fe400080006ff */
[----:B------:R-:W-:-:S04]  /*06f0*/  UIADD3 UR4, UPT, UPT, -UR4, 0x100000, URZ ;  /* 0x0010000004047890 */ /* 0x000fc8000fffe1ff */
[----:B------:R-:W-:Y:S02]  /*0700*/  USHF.L.U32 UR5, UR4, 0xb, URZ ;  /* 0x0000000b04057899 */ /* 0x000fe400080006ff */
[----:B------:R-:W-:Y:S01]  /*0710*/  USHF.L.U32 UR4, UR4, 0x1, URZ ;  /* 0x0000000104047899 */ /* 0x000fe200080006ff */
[----:B------:R-:W-:Y:S01]  /*0720*/  ELECT P0, URZ, PT ;  /* 0x0000000000ff782f */ /* 0x000fe20003800000 */
[----:B--2---:R-:W-:Y:S01]  /*0730*/  ULEA UR7, UR7, UR9, 0x18 ;  /* 0x0000000907077291 */ /* 0x004fe2000f8ec0ff */
[----:B------:R-:W1:Y:S11]  /*0740*/  FENCE.VIEW.ASYNC.S ;  /* 0x00000000000073c6 */ /* 0x000e760000000000 */
[----:B-1----:R2:W1:Y:S01]  /*0750*/  SYNCS.EXCH.64 URZ, [UR7+0x40], UR10 ;  /* 0x0000400a07ff75b2 */ /* 0x0024620008000100 */
[----:B------:R2:W1:Y:S01]  /*0760*/  SYNCS.EXCH.64 URZ, [UR7+0x60], UR4 ;  /* 0x0000600407ff75b2 */ /* 0x0004620008000100 */
[----:B------:R2:W1:Y:S01]  /*0770*/  SYNCS.EXCH.64 URZ, [UR7+0x48], UR10 ;  /* 0x0000480a07ff75b2 */ /* 0x0004620008000100 */
[----:B------:R2:W1:Y:S01]  /*0780*/  SYNCS.EXCH.64 URZ, [UR7+0x68], UR4 ;  /* 0x0000680407ff75b2 */ /* 0x0004620008000100 */
[----:B------:R2:W1:Y:S01]  /*0790*/  SYNCS.EXCH.64 URZ, [UR7+0x50], UR10 ;  /* 0x0000500a07ff75b2 */ /* 0x0004620008000100 */
[----:B------:R2:W1:Y:S01]  /*07a0*/  SYNCS.EXCH.64 URZ, [UR7+0x70], UR4 ;  /* 0x0000700407ff75b2 */ /* 0x0004620008000100 */
[----:B------:R2:W1:Y:S01]  /*07b0*/  SYNCS.EXCH.64 URZ, [UR7+0x58], UR10 ;  /* 0x0000580a07ff75b2 */ /* 0x0004620008000100 */
[----:B------:R2:W1:Y:S02]  /*07c0*/  SYNCS.EXCH.64 URZ, [UR7+0x78], UR4 ;  /* 0x0000780407ff75b2 */ /* 0x0004640008000100 */
[----:B--2---:R-:W-:Y:S01]  /*07d0*/  NOP ;  /* 0x0000000000007918 */ /* 0x004fe20000000000 */
.L_x_10:
[----:B------:R-:W2:Y:S01]  /*07e0*/  SHFL.IDX PT, R2, R92, RZ, 0x1f ;  /* 0x00001fff5c027589 */ /* 0x000ea200000e0000 */
[----:B------:R-:W-:Y:S01]  /*07f0*/  NOP ;  /* 0x0000000000007918 */ /* 0x000fe20000000000 */
[----:B--2---:R-:W-:-:S13]  /*0800*/  ISETP.NE.AND P0, PT, R2, 0x3, PT ;  /* 0x000000030200780c */ /* 0x004fda0003f05270 */
[----:B------:R-:W-:Y:S05]  /*0810*/  @P0 BRA `(.L_x_11) ;  /* 0x0000000000300947 */ /* 0x000fea0003800000 */
[----:B-1----:R-:W1:Y:S01]  /*0820*/  S2UR UR5, SR_CgaCtaId ;  /* 0x00000000000579c3 */ /* 0x002e620000008800 */
        /* <DEDUP_REMOVED lines=8> */
[----:B-1----:R2:W1:Y:S01]  /*08b0*/  SYNCS.EXCH.64 URZ, [UR5+0x80], UR10 ;  /* 0x0000800a05ff75b2 */ /* 0x0024620008000100 */
[----:B------:R2:W1:Y:S02]  /*08c0*/  SYNCS.EXCH.64 URZ, [UR5+0x88], UR10 ;  /* 0x0000880a05ff75b2 */ /* 0x0004640008000100 */
[----:B--2---:R-:W-:Y:S01]  /*08d0*/  NOP ;  /* 0x0000000000007918 */ /* 0x004fe20000000000 */
.L_x_11:
[----:B------:R-:W2:Y:S01]  /*08e0*/  SHFL.IDX PT, R2, R92, RZ, 0x1f ;  /* 0x00001fff5c027589 */ /* 0x000ea200000e0000 */
[----:B------:R-:W-:Y:S01]  /*08f0*/  NOP ;  /* 0x0000000000007918 */ /* 0x000fe20000000000 */
[----:B--2---:R-:W-:-:S13]  /*0900*/  ISETP.NE.AND P0, PT, R2, 0x4, PT ;  /* 0x000000040200780c */ /* 0x004fda0003f05270 */
[----:B------:R-:W-:Y:S05]  /*0910*/  @P0 BRA `(.L_x_12) ;  /* 0x00000000004c0947 */ /* 0x000fea0003800000 */
[----:B-1----:R-:W1:Y:S01]  /*0920*/  S2UR UR5, SR_CgaCtaId ;  /* 0x00000000000579c3 */ /* 0x002e620000008800 */
[----:B------:R-:W-:Y:S01]  /*0930*/  UMOV UR9, 0x100 ;  /* 0x0000010000097882 */ /* 0x000fe20000000000 */
[----:B------:R-:W-:Y:S01]  /*0940*/  UMOV UR7, 0x400 ;  /* 0x0000040000077882 */ /* 0x000fe20000000000 */
[----:B------:R-:W-:Y:S01]  /*0950*/  USEL UR9, UR9, 0xe0, UP2 ;  /* 0x000000e009097887 */ /* 0x000fe20009000000 */
[----:B------:R-:W-:Y:S01]  /*0960*/  UMOV UR4, 0x1 ;  /* 0x0000000100047882 */ /* 0x000fe20000000000 */
[----:B------:R-:W-:Y:S01]  /*0970*/  ELECT P0, URZ, PT ;  /* 0x0000000000ff782f */ /* 0x000fe20003800000 */
[----:B------:R-:W-:-:S04]  /*0980*/  UIADD3 UR10, UPT, UPT, -UR4, 0x100000, URZ ;  /* 0x00100000040a7890 */ /* 0x000fc8000fffe1ff */
[----:B------:R-:W-:Y:S02]  /*0990*/  USHF.L.U32 UR11, UR10, 0xb, URZ ;  /* 0x0000000b0a0b7899 */ /* 0x000fe400080006ff */
[----:B------:R-:W-:Y:S02]  /*09a0*/  USHF.L.U32 UR10, UR10, 0x1, URZ ;  /* 0x000000010a0a7899 */ /* 0x000fe400080006ff */
[----:B------:R-:W-:-:S04]  /*09b0*/  UIADD3 UR12, UPT, UPT, -UR9, 0x100000, URZ ;  /* 0x00100000090c7890 */ /* 0x000fc8000fffe1ff */
[----:B------:R-:W-:Y:S02]  /*09c0*/  USHF.L.U32 UR13, UR12, 0xb, URZ ;  /* 0x0000000b0c0d7899 */ /* 0x000fe400080006ff */
[----:B------:R-:W-:Y:S02]  /*09d0*/  USHF.L.U32 UR12, UR12, 0x1, URZ ;  /* 0x000000010c0c7899 */ /* 0x000fe400080006ff */
[----:B-1----:R-:W-:Y:S01]  /*09e0*/  ULEA UR5, UR5, UR7, 0x18 ;  /* 0x0000000705057291 */ /* 0x002fe2000f8ec0ff */
[----:B------:R-:W1:Y:S11]  /*09f0*/  FENCE.VIEW.ASYNC.S ;  /* 0x00000000000073c6 */ /* 0x000e760000000000 */
[----:B-1----:R2:W1:Y:S01]  /*0a00*/  SYNCS.EXCH.64 URZ, [UR5+0x90], UR10 ;  /* 0x0000900a05ff75b2 */ /* 0x0024620008000100 */
[----:B------:R2:W1:Y:S01]  /*0a10*/  SYNCS.EXCH.64 URZ, [UR5+0xa0], UR12 ;  /* 0x0000a00c05ff75b2 */ /* 0x0004620008000100 */
[----:B------:R2:W1:Y:S01]  /*0a20*/  SYNCS.EXCH.64 URZ, [UR5+0x98], UR10 ;  /* 0x0000980a05ff75b2 */ /* 0x0004620008000100 */
[----:B------:R2:W1:Y:S02]  /*0a30*/  SYNCS.EXCH.64 URZ, [UR5+0xa8], UR12 ;  /* 0x0000a80c05ff75b2 */ /* 0x0004640008000100 */
[----:B--2---:R-:W-:Y:S01]  /*0a40*/  NOP ;  /* 0x0000000000007918 */ /* 0x004fe20000000000 */
.L_x_12:
        /* <DEDUP_REMOVED lines=26> */
.L_x_13:
        /* <DEDUP_REMOVED lines=18> */
.L_x_14:
[----:B-1----:R-:W1:Y:S01]  /*0d10*/  S2UR UR5, SR_CTAID.X ;  /* 0x00000000000579c3 */ /* 0x002e620000002500 */
[----:B------:R-:W-:-:S05]  /*0d20*/  CS2R.32 R87, SR_CgaSize ;  /* 0x0000000000577805 */ /* 0x000fca0000008a00 */
[----:B------:R-:W-:-:S05]  /*0d30*/  IMAD R87, R87, -0xa0, RZ ;  /* 0xffffff6057577824 */ /* 0x000fca00078e02ff */
[----:B------:R-:W-:-:S14]  /*0d40*/  R2UR UR9, R87 ;  /* 0x00000000570972ca */ /* 0x000fdc00000e0000 */
[----:B------:R-:W2:Y:S01]  /*0d50*/  LDCU UR9, c[0x0][UR9+0x2b0] ;  /* 0x00005600090977ac */ /* 0x000ea20008000800 */
[----:B------:R-:W-:Y:S01]  /*0d60*/  NOP ;  /* 0x0000000000007918 */ /* 0x000fe20000000000 */
[----:B------:R-:W-:-:S05]  /*0d70*/  CS2R.32 R87, SR_CgaSize ;  /* 0x0000000000577805 */ /* 0x000fca0000008a00 */
[----:B------:R-:W-:-:S05]  /*0d80*/  IMAD R87, R87, -0xa0, RZ ;  /* 0xffffff6057577824 */ /* 0x000fca00078e02ff */
[----:B------:R-:W-:-:S14]  /*0d90*/  R2UR UR7, R87 ;  /* 0x00000000570772ca */ /* 0x000fdc00000e0000 */
[----:B------:R-:W3:Y:S01]  /*0da0*/  LDCU UR7, c[0x0][UR7+0x2b4] ;  /* 0x00005680070777ac */ /* 0x000ee20008000800 */
[----:B------:R-:W4:Y:S08]  /*0db0*/  S2UR UR4, SR_CTAID.Y ;  /* 0x00000000000479c3 */ /* 0x000f300000002600 */
[----:B------:R-:W3:Y:S01]  /*0dc0*/  LDC R10, c[0x0][0xb24] ;  /* 0x0002c900ff0a7b82 */ /* 0x000ee20000000800 */
[----:B-1----:R-:W-:-:S02]  /*0dd0*/  I2FP.F32.U32 R87, UR5 ;  /* 0x0000000500577c45 */ /* 0x002fc40008201000 */
[----:B------:R-:W-:-:S05]  /*0de0*/  CS2R.32 R3, SR_CgaSize ;  /* 0x0000000000037805 */ /* 0x000fca0000008a00 */
[----:B------:R-:W-:-:S06]  /*0df0*/  IMAD R3, R3, -0xa0, RZ ;  /* 0xffffff6003037824 */ /* 0x000fcc00078e02ff */
[----:B------:R-:W1:Y:S01]  /*0e00*/  LDC R3, c[0x0][R3+0x2a0] ;  /* 0x0000a80003037b82 */ /* 0x000e620000000800 */
[----:B------:R-:W-:Y:S01]  /*0e10*/  MOV R15, UR5 ;  /* 0x00000005000f7c02 */ /* 0x000fe20008000f00 */
[----:B--2---:R-:W-:Y:S01]  /*0e20*/  FMUL R87, R87, UR9 ;  /* 0x0000000957577c20 */ /* 0x004fe20008400000 */
[----:B----4-:R-:W-:Y:S02]  /*0e30*/  I2FP.F32.U32 R86, UR4 ;  /* 0x0000000400567c45 */ /* 0x010fe40008201000 */
[----:B------:R-:W-:-:S05]  /*0e40*/  CS2R.32 R2, SR_CgaSize ;  /* 0x0000000000027805 */ /* 0x000fca0000008a00 */
[----:B------:R-:W-:-:S06]  /*0e50*/  IMAD R2, R2, -0xa0, RZ ;  /* 0xffffff6002027824 */ /* 0x000fcc00078e02ff */
[----:B------:R-:W2:Y:S01]  /*0e60*/  LDC R2, c[0x0][R2+0x2a4] ;  /* 0x0000a90002027b82 */ /* 0x000ea20000000800 */
[----:B------:R-:W-:Y:S01]  /*0e70*/  MOV R14, UR4 ;  /* 0x00000004000e7c02 */ /* 0x000fe20008000f00 */
[----:B------:R-:W4:Y:S01]  /*0e80*/  F2I.U32.TRUNC.NTZ R87, R87 ;  /* 0x0000005700577305 */ /* 0x000f22000020f000 */
[----:B---3--:R-:W-:-:S05]  /*0e90*/  FMUL R86, R86, UR7 ;  /* 0x0000000756567c20 */ /* 0x008fca0008400000 */
[----:B------:R-:W-:Y:S01]  /*0ea0*/  BAR.SYNC.DEFER_BLOCKING 0x0 ;  /* 0x0000000000007b1d */ /* 0x000fe20000010000 */
[----:B------:R-:W-:-:S05]  /*0eb0*/  ISETP.GE.AND P0, PT, R10, 0x1, PT ;  /* 0x000000010a00780c */ /* 0x000fca0003f06270 */
[----:B------:R-:W3:Y:S02]  /*0ec0*/  F2I.U32.TRUNC.NTZ R86, R86 ;  /* 0x0000005600567305 */ /* 0x000ee4000020f000 */
[----:B------:R-:W2:Y:S01]  /*0ed0*/  S2UR UR36, SR_CTAID.Z ;  /* 0x00000000002479c3 */ /* 0x000ea20000002700 */
[----:B----4-:R-:W-:-:S05]  /*0ee0*/  IADD3 R87, PT, PT, -R87, RZ, RZ ;  /* 0x000000ff57577210 */ /* 0x010fca0007ffe1ff */
[----:B-1----:R-:W-:Y:S01]  /*0ef0*/  IMAD R87, R3, R87, UR5 ;  /* 0x0000000503577e24 */ /* 0x002fe2000f8e0257 */
[----:B---3--:R-:W-:-:S05]  /*0f00*/  IADD3 R86, PT, PT, -R86, RZ, RZ ;  /* 0x000000ff56567210 */ /* 0x008fca0007ffe1ff */
[----:B--2---:R-:W-:Y:S01]  /*0f10*/  IMAD R86, R2, R86, UR4 ;  /* 0x0000000402567e24 */ /* 0x004fe2000f8e0256 */
[----:B------:R-:W-:Y:S06]  /*0f20*/  @!P0 BRA `(.L_x_15) ;  /* 0x0000000000b88947 */ /* 0x000fec0003800000 */
[----:B------:R-:W1:Y:S01]  /*0f30*/  LDC.64 R4, c[0x0][0xb18] ;  /* 0x0002c600ff047b82 */ /* 0x000e620000000a00 */
[----:B------:R-:W-:-:S07]  /*0f40*/  ISETP.NE.AND P0, PT, R10, 0x1, PT ;  /* 0x000000010a00780c */ /* 0x000fce0003f05270 */
[----:B------:R-:W2:Y:S08]  /*0f50*/  LDC R9, c[0x0][0xb0c] ;  /* 0x0002c300ff097b82 */ /* 0x000eb00000000800 */
[----:B------:R-:W3:Y:S08]  /*0f60*/  LDC R12, c[0x0][0x370] ;  /* 0x0000dc00ff0c7b82 */ /* 0x000ef00000000800 */
[----:B------:R-:W4:Y:S01]  /*0f70*/  LDC R11, c[0x0][0x374] ;  /* 0x0000dd00ff0b7b82 */ /* 0x000f220000000800 */
[----:B-1----:R-:W-:-:S07]  /*0f80*/  ISETP.NE.AND P1, PT, R4, 0x1, PT ;  /* 0x000000010400780c */ /* 0x002fce0003f25270 */
[----:B------:R-:W3:Y:S01]  /*0f90*/  LDC.64 R6, c[0x0][0xb10] ;  /* 0x0002c400ff067b82 */ /* 0x000ee20000000a00 */
[----:B--2---:R-:W-:-:S07]  /*0fa0*/  ISETP.NE.AND P2, PT, R9, 0x1, PT ;  /* 0x000000010900780c */ /* 0x004fce0003f45270 */
[----:B------:R-:W1:Y:S08]  /*0fb0*/  LDC R8, c[0x0][0xb20] ;  /* 0x0002c800ff087b82 */ /* 0x000e700000000800 */
[----:B------:R-:W2:Y:S01]  /*0fc0*/  LDC.64 R2, c[0x0][0xb28] ;  /* 0x0002ca00ff027b82 */ /* 0x000ea20000000a00 */
[----:B----4-:R-:W-:-:S04]  /*0fd0*/  IMAD.HI.U32 R13, R11, R5, RZ ;  /* 0x000000050b0d7227 */ /* 0x010fc800078e00ff */
[----:B------:R-:W-:-:S04]  /*0fe0*/  IMAD.HI.U32 R5, R14, R5, RZ ;  /* 0x000000050e057227 */ /* 0x000fc800078e00ff */
[----:B---3--:R-:W-:-:S05]  /*0ff0*/  IMAD.HI.U32 R16, R12, R6, RZ ;  /* 0x000000060c107227 */ /* 0x008fca00078e00ff */
[-C--:B------:R-:W-:Y:S01]  /*1000*/  @P2 SHF.R.U32.HI R12, RZ, R7.reuse, R16 ;  /* 0x00000007ff0c2219 */ /* 0x080fe20000011610 */
[----:B------:R-:W-:Y:S01]  /*1010*/  IMAD.HI.U32 R16, R15, R6, RZ ;  /* 0x000000060f107227 */ /* 0x000fe200078e00ff */
[-C--:B-1----:R-:W-:Y:S02]  /*1020*/  @P1 SHF.R.U32.HI R11, RZ, R8.reuse, R13 ;  /* 0x00000008ff0b1219 */ /* 0x082fe4000001160d */
[----:B------:R-:W-:Y:S02]  /*1030*/  SHF.R.U32.HI R5, RZ, R8, R5 ;  /* 0x00000008ff057219 */ /* 0x000fe40000011605 */
[----:B------:R-:W-:Y:S02]  /*1040*/  SHF.R.U32.HI R16, RZ, R7, R16 ;  /* 0x00000007ff107219 */ /* 0x000fe40000011610 */
[----:B------:R-:W-:Y:S01]  /*1050*/  SEL R5, R14, R5, !P1 ;  /* 0x000000050e057207 */ /* 0x000fe20004800000 */
[----:B--2---:R-:W-:Y:S01]  /*1060*/  IMAD.HI.U32 R13, R11, R2, RZ ;  /* 0x000000020b0d7227 */ /* 0x004fe200078e00ff */
[----:B------:R-:W-:-:S03]  /*1070*/  SEL R16, R15, R16, !P2 ;  /* 0x000000100f107207 */ /* 0x000fc60005000000 */
[----:B------:R-:W-:Y:S01]  /*1080*/  IMAD.HI.U32 R6, R12, R2, RZ ;  /* 0x000000020c067227 */ /* 0x000fe200078e00ff */
[----:B------:R-:W-:-:S04]  /*1090*/  @P0 SHF.R.U32.HI R11, RZ, R3, R13 ;  /* 0x00000003ff0b0219 */ /* 0x000fc8000001160d */
[----:B------:R-:W-:Y:S01]  /*10a0*/  @P0 SHF.R.U32.HI R12, RZ, R3, R6 ;  /* 0x00000003ff0c0219 */ /* 0x000fe20000011606 */
[----:B------:R-:W-:-:S04]  /*10b0*/  IMAD R11, R11, R10, RZ ;  /* 0x0000000a0b0b7224 */ /* 0x000fc800078e02ff */
[----:B------:R-:W-:Y:S01]  /*10c0*/  IMAD R6, R12, R10, RZ ;  /* 0x0000000a0c067224 */ /* 0x000fe200078e02ff */
[----:B------:R-:W-:-:S04]  /*10d0*/  ISETP.GE.AND P1, PT, R5, R11, PT ;  /* 0x0000000b0500720c */ /* 0x000fc80003f26270 */
[----:B------:R-:W-:Y:S01]  /*10e0*/  ISETP.GE.OR P1, PT, R16, R6, P1 ;  /* 0x000000061000720c */ /* 0x000fe20000f26670 */
[----:B------:R-:W-:-:S05]  /*10f0*/  IMAD.HI.U32 R6, R5, R2, RZ ;  /* 0x0000000205067227 */ /* 0x000fca00078e00ff */
[----:B------:R-:W-:-:S04]  /*1100*/  SHF.R.U32.HI R6, RZ, R3, R6 ;  /* 0x00000003ff067219 */ /* 0x000fc80000011606 */
[----:B------:R-:W-:-:S03]  /*1110*/  SEL R6, R5, R6, !P0 ;  /* 0x0000000605067207 */ /* 0x000fc60004000000 */
[----:B------:R-:W-:Y:S01]  /*1120*/  @!P1 IMAD.HI.U32 R7, R16, R2, RZ ;  /* 0x0000000210079227 */ /* 0x000fe200078e00ff */
[----:B------:R-:W-:-:S04]  /*1130*/  IADD3 R2, PT, PT, -R6, RZ, RZ ;  /* 0x000000ff06027210 */ /* 0x000fc80007ffe1ff */
[----:B------:R-:W-:Y:S01]  /*1140*/  @!P1 SHF.R.U32.HI R3, RZ, R3, R7 ;  /* 0x00000003ff039219 */ /* 0x000fe20000011607 */
[----:B------:R-:W-:Y:S01]  /*1150*/  IMAD R2, R10, R2, R5 ;  /* 0x000000020a027224 */ /* 0x000fe200078e0205 */
[----:B------:R-:W-:Y:S02]  /*1160*/  IADD3 R7, PT, PT, -R5, RZ, RZ ;  /* 0x000000ff05077210 */ /* 0x000fe40007ffe1ff */
[----:B------:R-:W-:-:S03]  /*1170*/  @!P1 SEL R3, R16, R3, !P0 ;  /* 0x0000000310039207 */ /* 0x000fc60004000000 */
[----:B------:R-:W-:Y:S02]  /*1180*/  IMAD R7, R4, R7, R14 ;  /* 0x0000000704077224 */ /* 0x000fe400078e020e */
[--C-:B------:R-:W-:Y:S02]  /*1190*/  @!P1 IMAD.IADD R6, R6, 0x1, -R3.reuse ;  /* 0x0000000106069824 */ /* 0x100fe400078e0a03 */
[----:B------:R-:W-:Y:S01]  /*11a0*/  @!P1 IMAD R3, R2, R12, R3 ;  /* 0x0000000c02039224 */ /* 0x000fe200078e0203 */
[----:B------:R-:W-:Y:S01]  /*11b0*/  IADD3 R2, PT, PT, -R16, RZ, RZ ;  /* 0x000000ff10027210 */ /* 0x000fe20007ffe1ff */
[----:B------:R-:W-:Y:S02]  /*11c0*/  @!P1 IMAD R5, R6, R10, R16 ;  /* 0x0000000a06059224 */ /* 0x000fe400078e0210 */
[----:B------:R-:W-:Y:S02]  /*11d0*/  @!P1 IMAD.MOV.U32 R16, RZ, RZ, R3 ;  /* 0x000000ffff109224 */ /* 0x000fe400078e0003 */
[----:B------:R-:W-:-:S02]  /*11e0*/  IMAD R2, R9, R2, R15 ;  /* 0x0000000209027224 */ /* 0x000fc400078e020f */
[----:B------:R-:W-:Y:S02]  /*11f0*/  IMAD R14, R5, R4, R7 ;  /* 0x00000004050e7224 */ /* 0x000fe400078e0207 */
[----:B------:R-:W-:Y:S02]  /*1200*/  IMAD R15, R16, R9, R2 ;  /* 0x00000009100f7224 */ /* 0x000fe400078e0202 */
.L_x_15:
[----:B------:R-:W1:Y:S01]  /*1210*/  LDCU UR4, c[0x0][0xb30] ;  /* 0x00016600ff0477ac */ /* 0x000e620008000800 */
[----:B------:R-:W2:Y:S08]  /*1220*/  S2UR UR37, SR_CgaCtaId ;  /* 0x00000000002579c3 */ /* 0x000eb00000008800 */
[----:B------:R-:W3:Y:S01]  /*1230*/  LDC R40, c[0x0][0xb24] ;  /* 0x0002c900ff287b82 */ /* 0x000ee20000000800 */
[----:B-1----:R-:W-:-:S09]  /*1240*/  UISETP.NE.AND UP1, UPT, UR4, 0x1, UPT ;  /* 0x000000010400788c */ /* 0x002fd2000bf25270 */
[----:B--2---:R-:W-:Y:S05]  /*1250*/  BRA.U UP1, `(.L_x_16) ;  /* 0x0000000101407547 */ /* 0x004fea000b800000 */
[----:B------:R-:W1:Y:S08]  /*1260*/  LDC.64 R4, c[0x0][0xb10] ;  /* 0x0002c400ff047b82 */ /* 0x000e700000000a00 */
[----:B------:R-:W2:Y:S08]  /*1270*/  LDC.64 R2, c[0x0][0xb18] ;  /* 0x0002c600ff027b82 */ /* 0x000eb00000000a00 */
[----:B------:R-:W4:Y:S08]  /*1280*/  LDC R6, c[0x0][0xb20] ;  /* 0x0002c800ff067b82 */ /* 0x000f300000000800 */
[----:B------:R-:W3:Y:S01]  /*1290*/  LDC R7, c[0x0][0xb0c] ;  /* 0x0002c300ff077b82 */ /* 0x000ee20000000800 */
[----:B-1----:R-:W-:-:S05]  /*12a0*/  IMAD.HI.U32 R4, R15, R4, RZ ;  /* 0x000000040f047227 */ /* 0x002fca00078e00ff */
[----:B------:R-:W-:Y:S01]  /*12b0*/  SHF.R.U32.HI R4, RZ, R5, R4 ;  /* 0x00000005ff047219 */ /* 0x000fe20000011604 */
[----:B--2---:R-:W-:Y:S01]  /*12c0*/  IMAD.HI.U32 R3, R14, R3, RZ ;  /* 0x000000030e037227 */ /* 0x004fe200078e00ff */
[----:B------:R-:W-:-:S04]  /*12d0*/  ISETP.NE.AND P0, PT, R2, 0x1, PT ;  /* 0x000000010200780c */ /* 0x000fc80003f05270 */
[----:B----4-:R-:W-:-:S04]  /*12e0*/  SHF.R.U32.HI R3, RZ, R6, R3 ;  /* 0x00000006ff037219 */ /* 0x010fc80000011603 */
[----:B------:R-:W-:Y:S02]  /*12f0*/  SEL R3, R14, R3, !P0 ;  /* 0x000000030e037207 */ /* 0x000fe40004000000 */
[----:B---3--:R-:W-:-:S04]  /*1300*/  ISETP.NE.AND P1, PT, R7, 0x1, PT ;  /* 0x000000010700780c */ /* 0x008fc80003f25270 */
[----:B------:R-:W-:-:S05]  /*1310*/  SEL R4, R15, R4, !P1 ;  /* 0x000000040f047207 */ /* 0x000fca0004800000 */
[----:B------:R-:W-:Y:S02]  /*1320*/  IMAD.IADD R5, R3, 0x1, -R4 ;  /* 0x0000000103057824 */ /* 0x000fe400078e0a04 */
[----:B------:R-:W-:Y:S02]  /*1330*/  IMAD.IADD R3, R4, 0x1, -R3 ;  /* 0x0000000104037824 */ /* 0x000fe400078e0a03 */
[----:B------:R-:W-:Y:S02]  /*1340*/  IMAD R15, R5, R7, R15 ;  /* 0x00000007050f7224 */ /* 0x000fe400078e020f */
[----:B------:R-:W-:-:S07]  /*1350*/  IMAD R14, R3, R2, R14 ;  /* 0x00000002030e7224 */ /* 0x000fce00078e020e */
.L_x_16:
[----:B------:R-:W-:Y:S01]  /*1360*/  BAR.SYNC.DEFER_BLOCKING 0x0 ;  /* 0x0000000000007b1d */ /* 0x000fe20000010000 */
[----:B------:R-:W-:Y:S01]  /*1370*/  UISETP.NE.AND UP1, UPT, UR8, 0x2, UPT ;  /* 0x000000020800788c */ /* 0x000fe2000bf25270 */
[----:B------:R-:W-:Y:S02]  /*1380*/  ISETP.NE.OR P5, PT, R0, 0x2, !P5 ;  /* 0x000000020000780c */ /* 0x000fe40006fa5670 */
[----:B------:R-:W-:-:S06]  /*1390*/  LOP3.LUT R2, R101, 0x1f, RZ, 0xc0, !PT ;  /* 0x0000001f65027812 */ /* 0x000fcc00078ec0ff */
[----:B------:R-:W-:Y:S05]  /*13a0*/  BRA.U UP1, `(.L_x_17) ;  /* 0x0000001101547547 */ /* 0x000fea000b800000 */
[----:B------:R-:W1:Y:S01]  /*13b0*/  LDCU UR13, c[0x0][0x38c] ;  /* 0x00007180ff0d77ac */ /* 0x000e620008000800 */
[----:B------:R-:W2:Y:S01]  /*13c0*/  LDC R8, c[0x0][0x370] ;  /* 0x0000dc00ff087b82 */ /* 0x000ea20000000800 */
[----:B------:R-:W-:Y:S01]  /*13d0*/  PLOP3.LUT P1, PT, PT, PT, UP2, 0x80, 0x8 ;  /* 0x000000000008781c */ /* 0x000fe20003f2f028 */
[----:B------:R-:W-:Y:S01]  /*13e0*/  IMAD.MOV.U32 R17, RZ, RZ, 0x1 ;  /* 0x00000001ff117424 */ /* 0x000fe200078e00ff */
[----:B------:R-:W-:Y:S01]  /*13f0*/  ISETP.EQ.OR P4, PT, R2, RZ, P5 ;  /* 0x000000ff0200720c */ /* 0x000fe20002f82670 */
[----:B------:R-:W-:Y:S01]  /*1400*/  IMAD.MOV.U32 R16, RZ, RZ, RZ ;  /* 0x000000ffff107224 */ /* 0x000fe200078e00ff */
[----:B------:R-:W-:Y:S02]  /*1410*/  PLOP3.LUT P1, PT, P1, PT, PT, 0x8, 0x80 ;  /* 0x000000000080781c */ /* 0x000fe40000f2e170 */
[----:B------:R-:W-:Y:S01]  /*1420*/  CS2R R12, SRZ ;  /* 0x00000000000c7805 */ /* 0x000fe2000001ff00 */
[----:B------:R-:W-:Y:S01]  /*1430*/  IMAD.MOV.U32 R11, RZ, RZ, 0x1 ;  /* 0x00000001ff0b7424 */ /* 0x000fe200078e00ff */
[----:B------:R-:W4:Y:S01]  /*1440*/  LDC R0, c[0x0][0x374] ;  /* 0x0000dd00ff007b82 */ /* 0x000f220000000800 */
[----:B------:R-:W2:Y:S01]  /*1450*/  LDCU.64 UR22, c[0x0][0x348] ;  /* 0x00006900ff1677ac */ /* 0x000ea20008000a00 */
[----:B------:R-:W-:Y:S01]  /*1460*/  UMOV UR6, URZ ;  /* 0x000000ff00067c82 */ /* 0x000fe20008000000 */
[----:B-1----:R-:W-:-:S04]  /*1470*/  UIADD3 UR5, UPT, UPT, UR13, 0x1f, URZ ;  /* 0x0000001f0d057890 */ /* 0x002fc8000fffe0ff */
[----:B------:R-:W-:-:S04]  /*1480*/  USHF.R.S32.HI UR4, URZ, 0x1f, UR5 ;  /* 0x0000001fff047899 */ /* 0x000fc80008011405 */
[----:B------:R-:W-:-:S04]  /*1490*/  ULEA.HI UR4, UR4, UR5, URZ, 0x5 ;  /* 0x0000000504047291 */ /* 0x000fc8000f8f28ff */
[----:B------:R-:W-:Y:S02]  /*14a0*/  USHF.R.S32.HI UR15, URZ, 0x5, UR4 ;  /* 0x00000005ff0f7899 */ /* 0x000fe40008011404 */
[----:B------:R-:W-:Y:S02]  /*14b0*/  UIADD3 UR4, UPT, UPT, UR13, -0x1, URZ ;  /* 0xffffffff0d047890 */ /* 0x000fe4000fffe0ff */
[----:B------:R-:W-:Y:S02]  /*14c0*/  UISETP.LT.U32.AND UP0, UPT, UR15, 0x4, UPT ;  /* 0x000000040f00788c */ /* 0x000fe4000bf01070 */
[----:B------:R-:W-:Y:S02]  /*14d0*/  UISETP.GE.U32.AND UP1, UPT, UR4, -0x3f, UPT ;  /* 0xffffffc10400788c */ /* 0x000fe4000bf26070 */
[----:B------:R-:W-:Y:S02]  /*14e0*/  USEL UR14, UR15, 0x4, UP0 ;  /* 0x000000040f0e7887 */ /* 0x000fe40008000000 */
[----:B------:R-:W-:-:S02]  /*14f0*/  UIADD3 UR13, UPT, UPT, UR13, 0x3e, URZ ;  /* 0x0000003e0d0d7890 */ /* 0x000fc4000fffe0ff */
[----:B------:R-:W-:Y:S02]  /*1500*/  UIADD3 UR5, UPT, UPT, UR14, -0x1, URZ ;  /* 0xffffffff0e057890 */ /* 0x000fe4000fffe0ff */
[----:B------:R-:W-:-:S03]  /*1510*/  UIADD3 UR7, UPT, UPT, UR15, -UR14, URZ ;  /* 0x8000000e0f077290 */ /* 0x000fc6000fffe0ff */
[----:B------:R-:W-:-:S04]  /*1520*/  @UP1 UIADD3 UR5, UPT, UPT, UR14, URZ, URZ ;  /* 0x000000ff0e051290 */ /* 0x000fc8000fffe0ff */
[----:B--2---:R-:W-:-:S12]  /*1530*/  UIADD3 UR5, UPT, UPT, UR5, 0x1, URZ ;  /* 0x0000000105057890 */ /* 0x004fd8000fffe0ff */
.L_x_35:
[----:B------:R-:W-:Y:S01]  /*1540*/  UISETP.NE.AND UP0, UPT, UR37, URZ, UPT ;  /* 0x000000ff2500728c */ /* 0x000fe2000bf05270 */
[----:B------:R-:W1:Y:S08]  /*1550*/  S2UR UR37, SR_CgaCtaId ;  /* 0x00000000002579c3 */ /* 0x000e700000008800 */
[----:B------:R-:W-:Y:S05]  /*1560*/  BRA.U UP0, `(.L_x_18) ;  /* 0x0000000100347547 */ /* 0x000fea000b800000 */
[----:B------:R-:W2:Y:S01]  /*1570*/  S2R R2, SR_CgaCtaId ;  /* 0x0000000000027919 */ /* 0x000ea20000008800 */
[----:B------:R-:W-:-:S04]  /*1580*/  MOV R3, 0x400 ;  /* 0x0000040000037802 */ /* 0x000fc80000000f00 */
[----:B--2---:R-:W-:Y:S02]  /*1590*/  LEA R2, R2, R3, 0x18 ;  /* 0x0000000302027211 */ /* 0x004fe400078ec0ff */
[----:B------:R-:W-:-:S03]  /*15a0*/  SHF.L.U32 R3, R11, 0x1f, RZ ;  /* 0x0000001f0b037819 */ /* 0x000fc600000006ff */
[----:B------:R-:W-:-:S04]  /*15b0*/  IMAD R2, R12, 0x8, R2 ;  /* 0x000000080c027824 */ /* 0x000fc800078e0202 */
[----:B------:R-:W2:Y:S02]  /*15c0*/  SYNCS.PHASECHK.TRANS64.TRYWAIT P0, [R2+URZ+0x100], R3 ;  /* 0x00010003020075a7 */ /* 0x000ea400080011ff */
[----:B--2---:R-:W-:Y:S05]  /*15d0*/  @!P0 BRA `(.L_x_19) ;  /* 0x0000007400748947 */ /* 0x004fea0003800000 */
.L_x_131:
[----:B------:R-:W-:Y:S01]  /*15e0*/  VIADD R12, R12, 0x1 ;  /* 0x000000010c0c7836 */ /* 0x000fe20000000000 */
[----:B------:R2:W-:Y:S04]  /*15f0*/  SYNCS.ARRIVE.TRANS64.A1T0 RZ, [R2+URZ+0xf0], RZ ;  /* 0x0000f0ff02ff79a7 */ /* 0x0005e800081000ff */
[----:B------:R-:W-:-:S04]  /*1600*/  ISETP.NE.AND P0, PT, R12, 0x2, PT ;  /* 0x000000020c00780c */ /* 0x000fc80003f05270 */
[----:B------:R-:W-:Y:S02]  /*1610*/  SEL R12, R12, RZ, P0 ;  /* 0x000000ff0c0c7207 */ /* 0x000fe40000000000 */
[----:B--2---:R-:W-:-:S04]  /*1620*/  SEL R2, RZ, 0x1, P0 ;  /* 0x00000001ff027807 */ /* 0x004fc80000000000 */
[----:B------:R-:W-:-:S07]  /*1630*/  LOP3.LUT R11, R11, R2, RZ, 0x3c, !PT ;  /* 0x000000020b0b7212 */ /* 0x000fce00078e3cff */
.L_x_18:
[----:B------:R-:W-:Y:S01]  /*1640*/  UMOV UR4, 0x400 ;  /* 0x0000040000047882 */ /* 0x000fe20000000000 */
[----:B------:R-:W-:Y:S01]  /*1650*/  SHF.L.U32 R2, R17, 0x1f, RZ ;  /* 0x0000001f11027819 */ /* 0x000fe200000006ff */
[----:B-1----:R-:W-:Y:S01]  /*1660*/  ULEA UR4, UR37, UR4, 0x18 ;  /* 0x0000000425047291 */ /* 0x002fe2000f8ec0ff */
[----:B------:R-:W-:Y:S01]  /*1670*/  R2UR UR35, R15 ;  /* 0x000000000f2372ca */ /* 0x000fe200000e0000 */
[----:B------:R-:W-:Y:S01]  /*1680*/  UISETP.GE.U32.AND UP0, UPT, UR13, 0x3f, UPT ;  /* 0x0000003f0d00788c */ /* 0x000fe2000bf06070 */
[----:B------:R-:W-:Y:S01]  /*1690*/  R2UR UR11, R14 ;  /* 0x000000000e0b72ca */ /* 0x000fe200000e0000 */
[----:B------:R-:W-:Y:S01]  /*16a0*/  ULEA UR8, UR6, UR4, 0x3 ;  /* 0x0000000406087291 */ /* 0x000fe2000f8e18ff */
[----:B------:R-:W-:-:S08]  /*16b0*/  UMOV UR24, URZ ;  /* 0x000000ff00187c82 */ /* 0x000fd00008000000 */
[----:B------:R1:W2:Y:S01]  /*16c0*/  SYNCS.PHASECHK.TRANS64.TRYWAIT P0, [UR8+0x20], R2 ;  /* 0x00002002ff0075a7 */ /* 0x0002a20008001108 */
[----:B------:R-:W-:Y:S02]  /*16d0*/  USHF.L.U32 UR35, UR35, 0x7, URZ ;  /* 0x0000000723237899 */ /* 0x000fe400080006ff */
[----:B------:R-:W-:Y:S01]  /*16e0*/  USHF.L.U32 UR11, UR11, 0x7, URZ ;  /* 0x000000070b0b7899 */ /* 0x000fe200080006ff */
[----:B------:R-:W-:Y:S11]  /*16f0*/  BRA.U !UP0, `(.L_x_20) ;  /* 0x0000000108a47547 */ /* 0x000ff6000b800000 */
[----:B------:R-:W-:Y:S01]  /*1700*/  UMOV UR16, URZ ;  /* 0x000000ff00107c82 */ /* 0x000fe20008000000 */
[----:B------:R-:W-:-:S05]  /*1710*/  UMOV UR17, UR6 ;  /* 0x0000000600117c82 */ /* 0x000fca0008000000 */
.L_x_25:
[----:B-1----:R-:W-:Y:S01]  /*1720*/  ULEA UR33, UR17, UR4, 0x3 ;  /* 0x0000000411217291 */ /* 0x002fe2000f8e18ff */
[----:B--2---:R-:W-:Y:S01]  /*1730*/  @!P5 MOV R3, 0x4000 ;  /* 0x000040000003d802 */ /* 0x004fe20000000f00 */
[----:B--2---:R-:W-:Y:S10]  /*1740*/  @P0 BRA `(.L_x_21) ;  /* 0x00000000000c0947 */ /* 0x004ff40003800000 */
[----:B------:R-:W-:-:S04]  /*1750*/  SHF.L.U32 R4, R17, 0x1f, RZ ;  /* 0x0000001f11047819 */ /* 0x000fc800000006ff */
[----:B------:R-:W2:Y:S02]  /*1760*/  SYNCS.PHASECHK.TRANS64.TRYWAIT P0, [UR33+0x20], R4 ;  /* 0x00002004ff0075a7 */ /* 0x000ea40008001121 */
[----:B--2---:R-:W-:Y:S05]  /*1770*/  @!P0 BRA `(.L_x_22) ;  /* 0x0000007400208947 */ /* 0x004fea0003800000 */
.L_x_21:
[----:B------:R2:W-:Y:S01]  /*1780*/  @!P5 SYNCS.ARRIVE.TRANS64 RZ, [UR33], R3 ;  /* 0x00000003ffffd9a7 */ /* 0x0005e20008000021 */
[----:B------:R-:W-:Y:S04]  /*1790*/  BSSY.RECONVERGENT B0, `(.L_x_23) ;  /* 0x0000003000007945 */ /* 0x000fe80003800200 */
[----:B------:R-:W-:Y:S05]  /*17a0*/  @P4 BRA `(.L_x_24) ;  /* 0x0000000000044947 */ /* 0x000fea0003800000 */
[----:B------:R-:W-:Y:S05]  /*17b0*/  BPT.TRAP 0x1 ;  /* 0x000000040000795c */ /* 0x000fea0000300000 */
.L_x_24:
[----:B------:R-:W-:Y:S05]  /*17c0*/  BSYNC.RECONVERGENT B0 ;  /* 0x0000000000007941 */ /* 0x000fea0003800200 */
.L_x_23:
[----:B------:R-:W-:Y:S02]  /*17d0*/  UIADD3 UR6, UPT, UPT, UR17, 0x1, URZ ;  /* 0x0000000111067890 */ /* 0x000fe4000fffe0ff */
[----:B------:R-:W-:Y:S02]  /*17e0*/  UIADD3 UR26, UP1, UPT, UR22, 0x80, URZ ;  /* 0x00000080161a7890 */ /* 0x000fe4000ff3e0ff */
[----:B------:R-:W-:Y:S02]  /*17f0*/  UISETP.NE.AND UP0, UPT, UR6, 0x4, UPT ;  /* 0x000000040600788c */ /* 0x000fe4000bf05270 */
[----:B------:R-:W-:Y:S02]  /*1800*/  USHF.L.U32 UR34, UR16, 0x5, URZ ;  /* 0x0000000510227899 */ /* 0x000fe400080006ff */
[----:B------:R-:W-:Y:S02]  /*1810*/  USEL UR9, URZ, 0x1, UP0 ;  /* 0x00000001ff097887 */ /* 0x000fe40008000000 */
[----:B------:R-:W-:-:S02]  /*1820*/  USEL UR6, UR6, URZ, UP0 ;  /* 0x000000ff06067287 */ /* 0x000fc40008000000 */
[----:B------:R-:W-:Y:S02]  /*1830*/  UIADD3 UR20, UP0, UPT, UR22, 0x180, URZ ;  /* 0x0000018016147890 */ /* 0x000fe4000ff1e0ff */
[----:B------:R-:W-:Y:S01]  /*1840*/  ULEA UR8, UR6, UR4, 0x3 ;  /* 0x0000000406087291 */ /* 0x000fe2000f8e18ff */
[----:B------:R-:W-:Y:S01]  /*1850*/  LOP3.LUT R17, R17, UR9, RZ, 0x3c, !PT ;  /* 0x0000000911117c12 */ /* 0x000fe2000f8e3cff */
[----:B------:R-:W-:Y:S02]  /*1860*/  UIADD3.X UR27, UPT, UPT, URZ, UR23, URZ, UP1, !UPT ;  /* 0x00000017ff1b7290 */ /* 0x000fe40008ffe4ff */
[----:B------:R-:W-:Y:S01]  /*1870*/  UIADD3.X UR21, UPT, UPT, URZ, UR23, URZ, UP0, !UPT ;  /* 0x00000017ff157290 */ /* 0x000fe200087fe4ff */
[----:B-1----:R-:W-:Y:S01]  /*1880*/  SHF.L.U32 R2, R17, 0x1f, RZ ;  /* 0x0000001f11027819 */ /* 0x002fe200000006ff */
[----:B------:R-:W-:Y:S01]  /*1890*/  UMOV UR18, 0x0 ;  /* 0x0000000000127882 */ /* 0x000fe20000000000 */
[----:B------:R-:W-:Y:S01]  /*18a0*/  UMOV UR19, 0x10000000 ;  /* 0x1000000000137882 */ /* 0x000fe20000000000 */
[----:B------:R-:W-:Y:S01]  /*18b0*/  UMOV UR12, UR36 ;  /* 0x00000024000c7c82 */ /* 0x000fe20008000000 */
[----:B------:R1:W1:Y:S01]  /*18c0*/  SYNCS.PHASECHK.TRANS64.TRYWAIT P0, [UR8+0x20], R2 ;  /* 0x00002002ff0075a7 */ /* 0x0002620008001108 */
[----:B------:R-:W-:Y:S01]  /*18d0*/  ULEA UR8, UR17, UR4, 0xd ;  /* 0x0000000411087291 */ /* 0x000fe2000f8e68ff */
[----:B------:R-:W-:Y:S01]  /*18e0*/  UMOV UR9, UR33 ;  /* 0x0000002100097c82 */ /* 0x000fe20008000000 */
[----:B------:R-:W-:-:S02]  /*18f0*/  UMOV UR10, UR34 ;  /* 0x00000022000a7c82 */ /* 0x000fc40008000000 */
[----:B------:R-:W-:Y:S02]  /*1900*/  UIADD3 UR32, UPT, UPT, UR8, 0x8400, URZ ;  /* 0x0000840008207890 */ /* 0x000fe4000fffe0ff */
[----:B------:R-:W-:Y:S02]  /*1910*/  UIADD3 UR8, UPT, UPT, UR8, 0x10400, URZ ;  /* 0x0001040008087890 */ /* 0x000fe4000fffe0ff */
[----:B------:R-:W-:Y:S01]  /*1920*/  UIADD3 UR16, UPT, UPT, UR16, 0x1, URZ ;  /* 0x0000000110107890 */ /* 0x000fe2000fffe0ff */
[----:B------:R-:W-:Y:S01]  /*1930*/  UMOV UR24, UR5 ;  /* 0x0000000500187c82 */ /* 0x000fe20008000000 */
[----:B------:R-:W-:Y:S02]  /*1940*/  UMOV UR17, UR6 ;  /* 0x0000000600117c82 */ /* 0x000fe40008000000 */
[----:B------:R-:W-:Y:S01]  /*1950*/  UISETP.NE.AND UP0, UPT, UR16, UR5, UPT ;  /* 0x000000051000728c */ /* 0x000fe2000bf05270 */
[----:B------:R1:W-:Y:S02]  /*1960*/  UTMALDG.3D [UR32], [UR26], desc[UR18] ;  /* 0x000012201a0075b4 */ /* 0x0003e40008011000 */
[----:B------:R1:W-:Y:S06]  /*1970*/  UTMALDG.3D [UR8], [UR20], desc[UR18] ;  /* 0x00001208140075b4 */ /* 0x0003ec0008011000 */
[----:B------:R-:W-:Y:S05]  /*1980*/  BRA.U UP0, `(.L_x_25) ;  /* 0xfffffffd00647547 */ /* 0x000fea000b83ffff */
.L_x_20:
[----:B-1----:R-:W-:Y:S01]  /*1990*/  ULEA UR8, UR6, UR4, 0x3 ;  /* 0x0000000406087291 */ /* 0x002fe2000f8e18ff */
[----:B------:R-:W-:Y:S01]  /*19a0*/  SHF.L.U32 R2, R17, 0x1f, RZ ;  /* 0x0000001f11027819 */ /* 0x000fe200000006ff */
[----:B------:R-:W-:Y:S01]  /*19b0*/  @!P1 SYNCS.ARRIVE.TRANS64.A1T0 RZ, [UR4+0x88], RZ ;  /* 0x000088ffffff99a7 */ /* 0x000fe20008100004 */
[----:B------:R-:W-:-:S06]  /*19c0*/  UISETP.GT.AND UP0, UPT, UR15, UR14, UPT ;  /* 0x0000000e0f00728c */ /* 0x000fcc000bf04270 */
[----:B--2---:R1:W2:Y:S03]  /*19d0*/  SYNCS.PHASECHK.TRANS64.TRYWAIT P0, [UR8+0x20], R2 ;  /* 0x00002002ff0075a7 */ /* 0x0042a60008001108 */
[----:B------:R-:W-:Y:S05]  /*19e0*/  BRA.U !UP0, `(.L_x_26) ;  /* 0x0000000108a87547 */ /* 0x000fea000b800000 */
[----:B------:R-:W-:Y:S01]  /*19f0*/  UIADD3 UR21, UPT, UPT, UR7, UR24, URZ ;  /* 0x0000001807157290 */ /* 0x000fe2000fffe0ff */
[----:B------:R-:W-:-:S11]  /*1a00*/  UMOV UR25, UR6 ;  /* 0x0000000600197c82 */ /* 0x000fd60008000000 */
.L_x_31:
[----:B-1----:R-:W-:Y:S01]  /*1a10*/  ULEA UR17, UR25, UR4, 0x3 ;  /* 0x0000000419117291 */ /* 0x002fe2000f8e18ff */
[----:B--2---:R-:W-:Y:S01]  /*1a20*/  @!P5 MOV R3, 0x4000 ;  /* 0x000040000003d802 */ /* 0x004fe20000000f00 */
[----:B--2---:R-:W-:Y:S10]  /*1a30*/  @P0 BRA `(.L_x_27) ;  /* 0x00000000000c0947 */ /* 0x004ff40003800000 */
[----:B------:R-:W-:-:S04]  /*1a40*/  SHF.L.U32 R4, R17, 0x1f, RZ ;  /* 0x0000001f11047819 */ /* 0x000fc800000006ff */
[----:B------:R-:W2:Y:S02]  /*1a50*/  SYNCS.PHASECHK.TRANS64.TRYWAIT P0, [UR17+0x20], R4 ;  /* 0x00002004ff0075a7 */ /* 0x000ea40008001111 */
[----:B--2---:R-:W-:Y:S05]  /*1a60*/  @!P0 BRA `(.L_x_28) ;  /* 0x00000070007c8947 */ /* 0x004fea0003800000 */
.L_x_27:
[----:B------:R2:W-:Y:S01]  /*1a70*/  @!P5 SYNCS.ARRIVE.TRANS64 RZ, [UR17], R3 ;  /* 0x00000003ffffd9a7 */ /* 0x0005e20008000011 */
[----:B------:R-:W-:Y:S04]  /*1a80*/  BSSY.RECONVERGENT B0, `(.L_x_29) ;  /* 0x0000003000007945 */ /* 0x000fe80003800200 */
[----:B------:R-:W-:Y:S05]  /*1a90*/  @P4 BRA `(.L_x_30) ;  /* 0x0000000000044947 */ /* 0x000fea0003800000 */
[----:B------:R-:W-:Y:S05]  /*1aa0*/  BPT.TRAP 0x1 ;  /* 0x000000040000795c */ /* 0x000fea0000300000 */
.L_x_30:
[----:B------:R-:W-:Y:S05]  /*1ab0*/  BSYNC.RECONVERGENT B0 ;  /* 0x0000000000007941 */ /* 0x000fea0003800200 */
.L_x_29:
        /* <DEDUP_REMOVED lines=20> */
[----:B------:R-:W-:Y:S01]  /*1c00*/  UIADD3 UR8, UPT, UPT, UR8, 0x10400, URZ ;  /* 0x0001040008087890 */ /* 0x000fe2000fffe0ff */
[----:B------:R-:W-:Y:S01]  /*1c10*/  UMOV UR9, UR17 ;  /* 0x0000001100097c82 */ /* 0x000fe20008000000 */
[----:B------:R-:W-:Y:S01]  /*1c20*/  UMOV UR10, UR18 ;  /* 0x00000012000a7c82 */ /* 0x000fe20008000000 */
[----:B------:R-:W-:Y:S01]  /*1c30*/  UIADD3 UR24, UPT, UPT, UR24, 0x1, URZ ;  /* 0x0000000118187890 */ /* 0x000fe2000fffe0ff */
[----:B------:R-:W-:-:S03]  /*1c40*/  UMOV UR25, UR6 ;  /* 0x0000000600197c82 */ /* 0x000fc60008000000 */
[----:B------:R1:W-:Y:S01]  /*1c50*/  UTMALDG.3D [UR16], [UR30], desc[UR26] ;  /* 0x00001a101e0075b4 */ /* 0x0003e20008011000 */
[----:B------:R-:W-:Y:S01]  /*1c60*/  UISETP.NE.AND UP0, UPT, UR24, UR21, UPT ;  /* 0x000000151800728c */ /* 0x000fe2000bf05270 */
[----:B------:R1:W-:Y:S08]  /*1c70*/  UTMALDG.3D [UR8], [UR28], desc[UR26] ;  /* 0x00001a081c0075b4 */ /* 0x0003f00008011000 */
[----:B------:R-:W-:Y:S05]  /*1c80*/  BRA.U UP0, `(.L_x_31) ;  /* 0xfffffffd00607547 */ /* 0x000fea000b83ffff */
.L_x_26:
[C---:B-1----:R-:W-:Y:S01]  /*1c90*/  LEA R2, R16.reuse, UR4, 0x3 ;  /* 0x0000000410027c11 */ /* 0x042fe2000f8e18ff */
[----:B------:R-:W-:Y:S01]  /*1ca0*/  NOP ;  /* 0x0000000000007918 */ /* 0x000fe20000000000 */
[----:B--2---:R-:W-:Y:S02]  /*1cb0*/  SHF.L.U32 R3, R13, 0x1f, RZ ;  /* 0x0000001f0d037819 */ /* 0x004fe400000006ff */
[----:B------:R-:W-:Y:S02]  /*1cc0*/  LEA R4, R16, UR4, 0x4 ;  /* 0x0000000410047c11 */ /* 0x000fe4000f8e20ff */
[----:B------:R-:W1:Y:S02]  /*1cd0*/  SYNCS.PHASECHK.TRANS64.TRYWAIT P0, [R2+URZ+0x90], R3 ;  /* 0x00009003020075a7 */ /* 0x000e6400080011ff */
[----:B-1----:R-:W-:Y:S05]  /*1ce0*/  @!P0 BRA `(.L_x_32) ;  /* 0x0000006c00f48947 */ /* 0x002fea0003800000 */
.L_x_134:
[----:B------:R-:W2:Y:S01]  /*1cf0*/  LDS.128 R4, [R4+0x120] ;  /* 0x0001200004047984 */ /* 0x000ea20000000c00 */
[----:B---3--:R-:W-:Y:S01]  /*1d00*/  ISETP.GE.AND P0, PT, R40, 0x1, PT ;  /* 0x000000012800780c */ /* 0x008fe20003f06270 */
[----:B-1----:R-:W-:Y:S01]  /*1d10*/  VIADD R2, R2, 0xa0 ;  /* 0x000000a002027836 */ /* 0x002fe20000000000 */
[----:B------:R-:W-:Y:S01]  /*1d20*/  @!PT LDS RZ, [RZ] ;  /* 0x00000000fffff984 */ /* 0x000fe20000000800 */
[----:B------:R-:W-:Y:S01]  /*1d30*/  @!PT LDS RZ, [RZ] ;  /* 0x00000000fffff984 */ /* 0x000fe20000000800 */
[----:B------:R-:W-:Y:S01]  /*1d40*/  @!PT LDS RZ, [RZ] ;  /* 0x00000000fffff984 */ /* 0x000fe20000000800 */
[----:B------:R-:W-:Y:S01]  /*1d50*/  @!PT LDS RZ, [RZ] ;  /* 0x00000000fffff984 */ /* 0x000fe20000000800 */
[----:B------:R1:W-:Y:S06]  /*1d60*/  MEMBAR.ALL.CTA ;  /* 0x0000000000007992 */ /* 0x0003ec0000008000 */
[----:B-1----:R-:W1:Y:S01]  /*1d70*/  FENCE.VIEW.ASYNC.S ;  /* 0x00000000000073c6 */ /* 0x002e620000000000 */
[----:B------:R-:W-:-:S04]  /*1d80*/  PRMT R2, RZ, 0x654, R2 ;  /* 0x00000654ff027816 */ /* 0x000fc80000000002 */
[----:B-1----:R1:W-:Y:S01]  /*1d90*/  SYNCS.ARRIVE.TRANS64.RED.A1T0 RZ, [R2+URZ], RZ ;  /* 0x000000ff02ff79a7 */ /* 0x0023e200081004ff */
[----:B--2---:R-:W-:-:S13]  /*1da0*/  LOP3.LUT P2, RZ, R6, 0x1, RZ, 0xc0, !PT ;  /* 0x0000000106ff7812 */ /* 0x004fda000784c0ff */
[----:B------:R-:W-:Y:S01]  /*1db0*/  @P2 SHF.R.U32.HI R3, RZ, 0x10, R5 ;  /* 0x00000010ff032819 */ /* 0x000fe20000011605 */
[----:B------:R-:W-:Y:S01]  /*1dc0*/  VOTEU.ANY UP0, P2 ;  /* 0x0000000000ff7886 */ /* 0x000fe20001000100 */
[----:B------:R-:W-:Y:S02]  /*1dd0*/  @P2 MOV R10, R4 ;  /* 0x00000004000a2202 */ /* 0x000fe40000000f00 */
[----:B------:R-:W-:Y:S02]  /*1de0*/  @P2 R2UR.BROADCAST UR8, R3 ;  /* 0x00000000030822ca */ /* 0x000fe400008e0000 */
[----:B------:R-:W-:-:S11]  /*1df0*/  @P2 LOP3.LUT R9, R5, 0xffff, RZ, 0xc0, !PT ;  /* 0x0000ffff05092812 */ /* 0x000fd600078ec0ff */
[----:B------:R-:W-:Y:S01]  /*1e00*/  @UP0 UMOV UR36, UR8 ;  /* 0x0000000800240c82 */ /* 0x000fe20008000000 */
[----:B-1----:R-:W-:Y:S05]  /*1e10*/  @!P0 BRA `(.L_x_33) ;  /* 0x0000000000b88947 */ /* 0x002fea0003800000 */
[----:B------:R-:W4:Y:S01]  /*1e20*/  LDC.64 R4, c[0x0][0xb18] ;  /* 0x0002c600ff047b82 */ /* 0x000f220000000a00 */
[----:B------:R-:W-:-:S07]  /*1e30*/  ISETP.NE.AND P3, PT, R40, 0x1, PT ;  /* 0x000000012800780c */ /* 0x000fce0003f65270 */
[----:B------:R-:W1:Y:S08]  /*1e40*/  LDC.64 R6, c[0x0][0xb10] ;  /* 0x0002c400ff067b82 */ /* 0x000e700000000a00 */
[----:B------:R-:W2:Y:S08]  /*1e50*/  LDC R14, c[0x0][0xb20] ;  /* 0x0002c800ff0e7b82 */ /* 0x000eb00000000800 */
[----:B------:R-:W3:Y:S01]  /*1e60*/  LDC R15, c[0x0][0xb0c] ;  /* 0x0002c300ff0f7b82 */ /* 0x000ee20000000800 */
[----:B----4-:R-:W-:Y:S01]  /*1e70*/  IMAD.HI.U32 R19, R0, R5, RZ ;  /* 0x0000000500137227 */ /* 0x010fe200078e00ff */
[----:B------:R-:W-:-:S03]  /*1e80*/  ISETP.NE.AND P0, PT, R4, 0x1, PT ;  /* 0x000000010400780c */ /* 0x000fc60003f05270 */
[----:B------:R-:W-:-:S03]  /*1e90*/  IMAD.HI.U32 R5, R9, R5, RZ ;  /* 0x0000000509057227 */ /* 0x000fc600078e00ff */
[----:B------:R-:W4:Y:S01]  /*1ea0*/  LDC.64 R2, c[0x0][0xb28] ;  /* 0x0002ca00ff027b82 */ /* 0x000f220000000a00 */
[----:B-1----:R-:W-:-:S04]  /*1eb0*/  IMAD.HI.U32 R20, R8, R6, RZ ;  /* 0x0000000608147227 */ /* 0x002fc800078e00ff */
[----:B------:R-:W-:Y:S01]  /*1ec0*/  IMAD.HI.U32 R21, R10, R6, RZ ;  /* 0x000000060a157227 */ /* 0x000fe200078e00ff */
[----:B------:R-:W-:Y:S02]  /*1ed0*/  SHF.R.U32.HI R20, RZ, R7, R20 ;  /* 0x00000007ff147219 */ /* 0x000fe40000011614 */
[-C--:B--2---:R-:W-:Y:S02]  /*1ee0*/  SHF.R.U32.HI R19, RZ, R14.reuse, R19 ;  /* 0x0000000eff137219 */ /* 0x084fe40000011613 */
[----:B------:R-:W-:Y:S02]  /*1ef0*/  SHF.R.U32.HI R5, RZ, R14, R5 ;  /* 0x0000000eff057219 */ /* 0x000fe40000011605 */
[----:B------:R-:W-:Y:S02]  /*1f00*/  SEL R19, R0, R19, !P0 ;  /* 0x0000001300137207 */ /* 0x000fe40004000000 */
[----:B------:R-:W-:Y:S02]  /*1f10*/  SHF.R.U32.HI R21, RZ, R7, R21 ;  /* 0x00000007ff157219 */ /* 0x000fe40000011615 */
[----:B---3--:R-:W-:-:S02]  /*1f20*/  ISETP.NE.AND P1, PT, R15, 0x1, PT ;  /* 0x000000010f00780c */ /* 0x008fc40003f25270 */
[----:B------:R-:W-:Y:S02]  /*1f30*/  SEL R5, R9, R5, !P0 ;  /* 0x0000000509057207 */ /* 0x000fe40004000000 */
[----:B------:R-:W-:Y:S02]  /*1f40*/  SEL R20, R8, R20, !P1 ;  /* 0x0000001408147207 */ /* 0x000fe40004800000 */
[----:B------:R-:W-:Y:S01]  /*1f50*/  SEL R21, R10, R21, !P1 ;  /* 0x000000150a157207 */ /* 0x000fe20004800000 */
[----:B----4-:R-:W-:-:S04]  /*1f60*/  IMAD.HI.U32 R18, R19, R2, RZ ;  /* 0x0000000213127227 */ /* 0x010fc800078e00ff */
        /* <DEDUP_REMOVED lines=10> */
[----:B------:R-:W-:-:S04]  /*2010*/  @!P0 IMAD.HI.U32 R7, R21, R2, RZ ;  /* 0x0000000215078227 */ /* 0x000fc800078e00ff */
[----:B------:R-:W-:Y:S01]  /*2020*/  IMAD.MOV R2, RZ, RZ, -R6 ;  /* 0x000000ffff027224 */ /* 0x000fe200078e0a06 */
[----:B------:R-:W-:Y:S02]  /*2030*/  @!P0 SHF.R.U32.HI R3, RZ, R3, R7 ;  /* 0x00000003ff038219 */ /* 0x000fe40000011607 */
[----:B------:R-:W-:Y:S01]  /*2040*/  IADD3 R7, PT, PT, -R5, RZ, RZ ;  /* 0x000000ff05077210 */ /* 0x000fe20007ffe1ff */
[----:B------:R-:W-:Y:S01]  /*2050*/  IMAD R2, R40, R2, R5 ;  /* 0x0000000228027224 */ /* 0x000fe200078e0205 */
        /* <DEDUP_REMOVED lines=10> */
.L_x_33:
[----:B------:R-:W1:Y:S02]  /*2100*/  LDCU UR8, c[0x0][0xb30] ;  /* 0x00016600ff0877ac */ /* 0x000e640008000800 */
[----:B-1----:R-:W-:-:S09]  /*2110*/  UISETP.NE.AND UP0, UPT, UR8, 0x1, UPT ;  /* 0x000000010800788c */ /* 0x002fd2000bf05270 */
[----:B------:R-:W-:Y:S05]  /*2120*/  BRA.U UP0, `(.L_x_34) ;  /* 0x0000000100407547 */ /* 0x000fea000b800000 */
[----:B------:R-:W1:Y:S08]  /*2130*/  LDC.64 R4, c[0x0][0xb10] ;  /* 0x0002c400ff047b82 */ /* 0x000e700000000a00 */
[----:B------:R-:W2:Y:S08]  /*2140*/  LDC.64 R2, c[0x0][0xb18] ;  /* 0x0002c600ff027b82 */ /* 0x000eb00000000a00 */
[----:B------:R-:W3:Y:S08]  /*2150*/  LDC R6, c[0x0][0xb20] ;  /* 0x0002c800ff067b82 */ /* 0x000ef00000000800 */
[----:B------:R-:W4:Y:S01]  /*2160*/  LDC R7, c[0x0][0xb0c] ;  /* 0x0002c300ff077b82 */ /* 0x000f220000000800 */
[----:B-1----:R-:W-:-:S05]  /*2170*/  IMAD.HI.U32 R4, R10, R4, RZ ;  /* 0x000000040a047227 */ /* 0x002fca00078e00ff */
[----:B------:R-:W-:Y:S01]  /*2180*/  SHF.R.U32.HI R4, RZ, R5, R4 ;  /* 0x00000005ff047219 */ /* 0x000fe20000011604 */
[----:B--2---:R-:W-:Y:S01]  /*2190*/  IMAD.HI.U32 R3, R9, R3, RZ ;  /* 0x0000000309037227 */ /* 0x004fe200078e00ff */
[----:B------:R-:W-:-:S04]  /*21a0*/  ISETP.NE.AND P0, PT, R2, 0x1, PT ;  /* 0x000000010200780c */ /* 0x000fc80003f05270 */
[----:B---3--:R-:W-:-:S04]  /*21b0*/  SHF.R.U32.HI R3, RZ, R6, R3 ;  /* 0x00000006ff037219 */ /* 0x008fc80000011603 */
[----:B------:R-:W-:Y:S02]  /*21c0*/  SEL R3, R9, R3, !P0 ;  /* 0x0000000309037207 */ /* 0x000fe40004000000 */
[----:B----4-:R-:W-:-:S04]  /*21d0*/  ISETP.NE.AND P1, PT, R7, 0x1, PT ;  /* 0x000000010700780c */ /* 0x010fc80003f25270 */
[----:B------:R-:W-:-:S05]  /*21e0*/  SEL R4, R10, R4, !P1 ;  /* 0x000000040a047207 */ /* 0x000fca0004800000 */
[----:B------:R-:W-:Y:S02]  /*21f0*/  IMAD.IADD R5, R3, 0x1, -R4 ;  /* 0x0000000103057824 */ /* 0x000fe400078e0a04 */
[----:B------:R-:W-:Y:S02]  /*2200*/  IMAD.IADD R3, R4, 0x1, -R3 ;  /* 0x0000000104037824 */ /* 0x000fe400078e0a03 */
[----:B------:R-:W-:Y:S02]  /*2210*/  IMAD R10, R5, R7, R10 ;  /* 0x00000007050a7224 */ /* 0x000fe400078e020a */
[----:B------:R-:W-:-:S07]  /*2220*/  IMAD R9, R3, R2, R9 ;  /* 0x0000000203097224 */ /* 0x000fce00078e0209 */
.L_x_34:
[----:B------:R-:W-:Y:S01]  /*2230*/  VIADD R16, R16, 0x1 ;  /* 0x0000000110107836 */ /* 0x000fe20000000000 */
[----:B------:R-:W-:Y:S01]  /*2240*/  PLOP3.LUT P1, PT, PT, PT, PT, 0x80, 0x8 ;  /* 0x000000000008781c */ /* 0x000fe20003f2f070 */
[----:B------:R-:W-:Y:S02]  /*2250*/  IMAD.IADD R15, R10, 0x1, R87 ;  /* 0x000000010a0f7824 */ /* 0x000fe400078e0257 */
[----:B------:R-:W-:Y:S01]  /*2260*/  IMAD.IADD R14, R9, 0x1, R86 ;  /* 0x00000001090e7824 */ /* 0x000fe200078e0256 */
[----:B------:R-:W-:-:S04]  /*2270*/  ISETP.NE.AND P0, PT, R16, 0x2, PT ;  /* 0x000000021000780c */ /* 0x000fc80003f05270 */
[----:B------:R-:W-:Y:S02]  /*2280*/  SEL R2, RZ, 0x1, P0 ;  /* 0x00000001ff027807 */ /* 0x000fe40000000000 */
[----:B------:R-:W-:Y:S02]  /*2290*/  SEL R16, R16, RZ, P0 ;  /* 0x000000ff10107207 */ /* 0x000fe40000000000 */
[----:B------:R-:W-:Y:S01]  /*22a0*/  LOP3.LUT R13, R13, R2, RZ, 0x3c, !PT ;  /* 0x000000020d0d7212 */ /* 0x000fe200078e3cff */
[----:B------:R-:W-:Y:S06]  /*22b0*/  @P2 BRA `(.L_x_35) ;  /* 0xfffffff000a02947 */ /* 0x000fec000383ffff */
[----:B------:R-:W-:Y:S01]  /*22c0*/  UIADD3 UR4, UPT, UPT, UR4, 0x20, URZ ;  /* 0x0000002004047890 */ /* 0x000fe2000fffe0ff */
[----:B------:R-:W-:-:S03]  /*22d0*/  SHF.L.U32 R2, R17, 0x1f, RZ ;  /* 0x0000001f11027819 */ /* 0x000fc600000006ff */
[----:B------:R-:W-:-:S09]  /*22e0*/  ULEA UR5, UR6, UR4, 0x3 ;  /* 0x0000000406057291 */ /* 0x000fd2000f8e18ff */
[----:B------:R-:W1:Y:S02]  /*22f0*/  SYNCS.PHASECHK.TRANS64.TRYWAIT P0, [UR5], R2 ;  /* 0x00000002ff0075a7 */ /* 0x000e640008001105 */
[----:B-1----:R-:W-:Y:S05]  /*2300*/  @!P0 BRA `(.L_x_36) ;  /* 0x0000006800808947 */ /* 0x002fea0003800000 */
.L_x_136:
[----:B------:R-:W-:-:S04]  /*2310*/  UIADD3 UR6, UPT, UPT, UR6, 0x1, URZ ;  /* 0x0000000106067890 */ /* 0x000fc8000fffe0ff */
[----:B------:R-:W-:-:S04]  /*2320*/  UISETP.NE.AND UP0, UPT, UR6, 0x4, UPT ;  /* 0x000000040600788c */ /* 0x000fc8000bf05270 */
[----:B------:R-:W-:Y:S02]  /*2330*/  USEL UR7, URZ, 0x1, UP0 ;  /* 0x00000001ff077887 */ /* 0x000fe40008000000 */
[----:B------:R-:W-:-:S04]  /*2340*/  USEL UR6, UR6, URZ, UP0 ;  /* 0x000000ff06067287 */ /* 0x000fc80008000000 */
[----:B------:R-:W-:Y:S01]  /*2350*/  ULEA UR5, UR6, UR4, 0x3 ;  /* 0x0000000406057291 */ /* 0x000fe2000f8e18ff */
[----:B-1----:R-:W-:-:S04]  /*2360*/  LOP3.LUT R2, R17, UR7, RZ, 0x3c, !PT ;  /* 0x0000000711027c12 */ /* 0x002fc8000f8e3cff */
[----:B------:R-:W-:-:S04]  /*2370*/  SHF.L.U32 R3, R2, 0x1f, RZ ;  /* 0x0000001f02037819 */ /* 0x000fc800000006ff */
[----:B------:R-:W1:Y:S02]  /*2380*/  SYNCS.PHASECHK.TRANS64.TRYWAIT P0, [UR5], R3 ;  /* 0x00000003ff0075a7 */ /* 0x000e640008001105 */
[----:B-1----:R-:W-:Y:S05]  /*2390*/  @!P0 BRA `(.L_x_37) ;  /* 0x0000006800748947 */ /* 0x002fea0003800000 */
.L_x_138:
[----:B------:R-:W-:-:S04]  /*23a0*/  UIADD3 UR6, UPT, UPT, UR6, 0x1, URZ ;  /* 0x0000000106067890 */ /* 0x000fc8000fffe0ff */
[----:B------:R-:W-:-:S04]  /*23b0*/  UISETP.NE.AND UP0, UPT, UR6, 0x4, UPT ;  /* 0x000000040600788c */ /* 0x000fc8000bf05270 */
[----:B------:R-:W-:Y:S02]  /*23c0*/  USEL UR7, URZ, 0x1, UP0 ;  /* 0x00000001ff077887 */ /* 0x000fe40008000000 */
[----:B------:R-:W-:-:S04]  /*23d0*/  USEL UR6, UR6, URZ, UP0 ;  /* 0x000000ff06067287 */ /* 0x000fc80008000000 */
[----:B------:R-:W-:Y:S01]  /*23e0*/  ULEA UR5, UR6, UR4, 0x3 ;  /* 0x0000000406057291 */ /* 0x000fe2000f8e18ff */
[----:B------:R-:W-:-:S04]  /*23f0*/  LOP3.LUT R2, R2, UR7, RZ, 0x3c, !PT ;  /* 0x0000000702027c12 */ /* 0x000fc8000f8e3cff */
[----:B-1----:R-:W-:-:S04]  /*2400*/  SHF.L.U32 R3, R2, 0x1f, RZ ;  /* 0x0000001f02037819 */ /* 0x002fc800000006ff */
[----:B------:R-:W1:Y:S02]  /*2410*/  SYNCS.PHASECHK.TRANS64.TRYWAIT P0, [UR5], R3 ;  /* 0x00000003ff0075a7 */ /* 0x000e640008001105 */
[----:B-1----:R-:W-:Y:S05]  /*2420*/  @!P0 BRA `(.L_x_38) ;  /* 0x0000006800688947 */ /* 0x002fea0003800000 */
.L_x_140:
[----:B------:R-:W-:-:S04]  /*2430*/  UIADD3 UR6, UPT, UPT, UR6, 0x1, URZ ;  /* 0x0000000106067890 */ /* 0x000fc8000fffe0ff */
[----:B------:R-:W-:-:S04]  /*2440*/  UISETP.NE.AND UP0, UPT, UR6, 0x4, UPT ;  /* 0x000000040600788c */ /* 0x000fc8000bf05270 */
[----:B------:R-:W-:Y:S02]  /*2450*/  USEL UR5, URZ, 0x1, UP0 ;  /* 0x00000001ff057887 */ /* 0x000fe40008000000 */
[----:B------:R-:W-:-:S04]  /*2460*/  USEL UR6, UR6, URZ, UP0 ;  /* 0x000000ff06067287 */ /* 0x000fc80008000000 */
[----:B------:R-:W-:Y:S01]  /*2470*/  ULEA UR6, UR6, UR4, 0x3 ;  /* 0x0000000406067291 */ /* 0x000fe2000f8e18ff */
[----:B------:R-:W-:-:S04]  /*2480*/  LOP3.LUT R2, R2, UR5, RZ, 0x3c, !PT ;  /* 0x0000000502027c12 */ /* 0x000fc8000f8e3cff */
[----:B------:R-:W-:Y:S01]  /*2490*/  SHF.L.U32 R2, R2, 0x1f, RZ ;  /* 0x0000001f02027819 */ /* 0x000fe200000006ff */
[----:B-1--4-:R-:W-:-:S07]  /*24a0*/  IMAD.U32 R0, RZ, RZ, UR6 ;  /* 0x00000006ff007e24 */ /* 0x012fce000f8e00ff */
.L_x_39:
[----:B-1----:R1:W2:Y:S02]  /*24b0*/  SYNCS.PHASECHK.TRANS64.TRYWAIT P0, [R0+URZ], R2 ;  /* 0x00000002000075a7 */ /* 0x0022a400080011ff */
[----:B--2---:R-:W-:Y:S05]  /*24c0*/  @!P0 NANOSLEEP.SYNCS 0x989680 ;  /* 0x009896800000895d */ /* 0x004fea0003900000 */
[----:B------:R-:W2:Y:S02]  /*24d0*/  @!P0 SYNCS.PHASECHK.TRANS64 P0, [R0+URZ], R2 ;  /* 0x00000002000085a7 */ /* 0x000ea400080010ff */
[----:B--2---:R-:W-:Y:S05]  /*24e0*/  @P0 EXIT ;  /* 0x000000000000094d */ /* 0x004fea0003800000 */
[----:B------:R-:W-:Y:S05]  /*24f0*/  BRA `(.L_x_39) ;  /* 0xfffffffc00ec7947 */ /* 0x000fea000383ffff */
.L_x_17:
[----:B------:R-:W-:-:S04]  /*2500*/  UISETP.NE.AND UP1, UPT, UR37, URZ, UPT ;  /* 0x000000ff2500728c */ /* 0x000fc8000bf25270 */
[----:B------:R-:W-:-:S09]  /*2510*/  UISETP.NE.OR UP1, UPT, UR8, 0x1, UP1 ;  /* 0x000000010800788c */ /* 0x000fd20008f25670 */
[----:B------:R-:W-:Y:S05]  /*2520*/  BRA.U UP1, `(.L_x_40) ;  /* 0x0000000501487547 */ /* 0x000fea000b800000 */
[----:B------:R-:W-:Y:S01]  /*2530*/  ISETP.NE.AND P2, PT, R2, RZ, PT ;  /* 0x000000ff0200720c */ /* 0x000fe20003f45270 */
[----:B------:R-:W-:Y:S01]  /*2540*/  IMAD.MOV.U32 R12, RZ, RZ, 0x1 ;  /* 0x00000001ff0c7424 */ /* 0x000fe200078e00ff */
[----:B------:R-:W-:Y:S02]  /*2550*/  CS2R R10, SRZ ;  /* 0x00000000000a7805 */ /* 0x000fe4000001ff00 */
[----:B------:R-:W-:Y:S01]  /*2560*/  CS2R R8, SRZ ;  /* 0x0000000000087805 */ /* 0x000fe2000001ff00 */
[----:B------:R-:W-:Y:S01]  /*2570*/  UMOV UR4, 0x400 ;  /* 0x0000040000047882 */ /* 0x000fe20000000000 */
[----:B------:R-:W-:Y:S01]  /*2580*/  UMOV UR6, URZ ;  /* 0x000000ff00067c82 */ /* 0x000fe20008000000 */
[----:B------:R-:W-:-:S12]  /*2590*/  ULEA UR37, UR37, UR4, 0x18 ;  /* 0x0000000425257291 */ /* 0x000fd8000f8ec0ff */
.L_x_44:
[----:B------:R-:W-:Y:S02]  /*25a0*/  LEA R0, R8, UR37, 0x3 ;  /* 0x0000002508007c11 */ /* 0x000fe4000f8e18ff */
[----:B------:R-:W-:-:S03]  /*25b0*/  SHF.L.U32 R4, R9, 0x1f, RZ ;  /* 0x0000001f09047819 */ /* 0x000fc600000006ff */
[----:B------:R-:W-:Y:S01]  /*25c0*/  VIADD R5, R0, 0x100 ;  /* 0x0000010000057836 */ /* 0x000fe20000000000 */
[----:B------:R-:W1:Y:S02]  /*25d0*/  SYNCS.PHASECHK.TRANS64.TRYWAIT P0, [R0+URZ+0xf0], R4 ;  /* 0x0000f004000075a7 */ /* 0x000e6400080011ff */
[----:B-1----:R-:W-:Y:S05]  /*25e0*/  @!P0 BRA `(.L_x_41) ;  /* 0x0000006800108947 */ /* 0x002fea0003800000 */
.L_x_141:
[----:B------:R-:W-:Y:S01]  /*25f0*/  ULEA UR5, UR6, UR37, 0x3 ;  /* 0x0000002506057291 */ /* 0x000fe2000f8e18ff */
[----:B-1----:R-:W-:Y:S01]  /*2600*/  PRMT R0, RZ, 0x654, R5 ;  /* 0x00000654ff007816 */ /* 0x002fe20000000005 */
[----:B------:R-:W-:Y:S01]  /*2610*/  @!P2 IMAD.MOV.U32 R4, RZ, RZ, 0x10 ;  /* 0x00000010ff04a424 */ /* 0x000fe200078e00ff */
[----:B------:R-:W-:Y:S01]  /*2620*/  SHF.L.U32 R5, R12, 0x1f, RZ ;  /* 0x0000001f0c057819 */ /* 0x000fe200000006ff */
[----:B------:R-:W-:Y:S01]  /*2630*/  UIADD3 UR4, UPT, UPT, UR5, 0x90, URZ ;  /* 0x0000009005047890 */ /* 0x000fe2000fffe0ff */
[----:B------:R1:W-:Y:S05]  /*2640*/  SYNCS.ARRIVE.TRANS64.RED.A1T0 RZ, [R0+URZ], RZ ;  /* 0x000000ff00ff79a7 */ /* 0x0003ea00081004ff */
[----:B------:R-:W-:Y:S01]  /*2650*/  IMAD.U32 R6, RZ, RZ, UR4 ;  /* 0x00000004ff067e24 */ /* 0x000fe2000f8e00ff */
[----:B------:R-:W2:Y:S04]  /*2660*/  SYNCS.PHASECHK.TRANS64.TRYWAIT P0, [UR5+0xa0], R5 ;  /* 0x0000a005ff0075a7 */ /* 0x000ea80008001105 */
[----:B------:R-:W-:Y:S01]  /*2670*/  PRMT R6, R2, 0x654, R6 ;  /* 0x0000065402067816 */ /* 0x000fe20000000006 */
[----:B-12---:R-:W-:Y:S06]  /*2680*/  @!P0 BRA `(.L_x_42) ;  /* 0x0000006400fc8947 */ /* 0x006fec0003800000 */
.L_x_143:
[----:B------:R-:W-:Y:S01]  /*2690*/  ULEA UR4, UR6, UR37, 0x4 ;  /* 0x0000002506047291 */ /* 0x000fe2000f8e20ff */
[----:B------:R-:W-:Y:S01]  /*26a0*/  SEL R3, R6, R3, !P2 ;  /* 0x0000000306037207 */ /* 0x000fe20005000000 */
[----:B------:R-:W-:Y:S01]  /*26b0*/  UIADD3 UR5, UPT, UPT, UR5, 0x90, URZ ;  /* 0x0000009005057890 */ /* 0x000fe2000fffe0ff */
[----:B-1----:R-:W-:Y:S01]  /*26c0*/  LEA R0, R11, UR37, 0x3 ;  /* 0x000000250b007c11 */ /* 0x002fe2000f8e18ff */
[----:B------:R-:W-:Y:S01]  /*26d0*/  UIADD3 UR4, UPT, UPT, UR4, 0x120, URZ ;  /* 0x0000012004047890 */ /* 0x000fe2000fffe0ff */
[----:B------:R1:W-:Y:S01]  /*26e0*/  @!P2 SYNCS.ARRIVE.TRANS64.RED RZ, [R3+URZ], R4 ;  /* 0x0000000403ffa9a7 */ /* 0x0003e200080004ff */
[----:B------:R-:W-:Y:S01]  /*26f0*/  UIADD3 UR6, UPT, UPT, UR6, 0x1, URZ ;  /* 0x0000000106067890 */ /* 0x000fe2000fffe0ff */
[----:B------:R-:W-:-:S03]  /*2700*/  VIADD R8, R8, 0x1 ;  /* 0x0000000108087836 */ /* 0x000fc60000000000 */
[----:B------:R-:W-:Y:S02]  /*2710*/  UISETP.NE.AND UP0, UPT, UR6, 0x2, UPT ;  /* 0x000000020600788c */ /* 0x000fe4000bf05270 */
[----:B------:R-:W-:Y:S01]  /*2720*/  ISETP.NE.AND P0, PT, R8, 0x2, PT ;  /* 0x000000020800780c */ /* 0x000fe20003f05270 */
[----:B------:R-:W-:Y:S06]  /*2730*/  UGETNEXTWORKID.BROADCAST [UR4], [UR5] ;  /* 0x00000000040073ca */ /* 0x000fec0008000100 */
[----:B------:R-:W-:Y:S02]  /*2740*/  USEL UR4, URZ, 0x1, UP0 ;  /* 0x00000001ff047887 */ /* 0x000fe40008000000 */
[----:B------:R-:W-:-:S04]  /*2750*/  USEL UR6, UR6, URZ, UP0 ;  /* 0x000000ff06067287 */ /* 0x000fc80008000000 */
[----:B------:R-:W-:Y:S02]  /*2760*/  LOP3.LUT R12, R12, UR4, RZ, 0x3c, !PT ;  /* 0x000000040c0c7c12 */ /* 0x000fe4000f8e3cff */
[----:B-1----:R-:W-:-:S04]  /*2770*/  SHF.L.U32 R4, R10, 0x1f, RZ ;  /* 0x0000001f0a047819 */ /* 0x002fc800000006ff */
[----:B------:R-:W1:Y:S02]  /*2780*/  SYNCS.PHASECHK.TRANS64.TRYWAIT P1, [R0+URZ+0x90], R4 ;  /* 0x00009004000075a7 */ /* 0x000e6400080211ff */
[----:B-1----:R-:W-:Y:S05]  /*2790*/  @!P1 BRA `(.L_x_43) ;  /* 0x0000006400d09947 */ /* 0x002fea0003800000 */
.L_x_144:
[C---:B-1----:R-:W-:Y:S01]  /*27a0*/  LEA R4, R11.reuse, UR37, 0x4 ;  /* 0x000000250b047c11 */ /* 0x042fe2000f8e20ff */
[----:B------:R-:W-:Y:S01]  /*27b0*/  VIADD R0, R0, 0xa0 ;  /* 0x000000a000007836 */ /* 0x000fe20000000000 */
[----:B------:R-:W-:Y:S01]  /*27c0*/  SEL R8, R8, RZ, P0 ;  /* 0x000000ff08087207 */ /* 0x000fe20000000000 */
[----:B------:R-:W-:-:S03]  /*27d0*/  VIADD R11, R11, 0x1 ;  /* 0x000000010b0b7836 */ /* 0x000fc60000000000 */
[----:B------:R-:W1:Y:S01]  /*27e0*/  LDS.128 R4, [R4+0x120] ;  /* 0x0001200004047984 */ /* 0x000e620000000c00 */
[----:B------:R-:W-:Y:S02]  /*27f0*/  PRMT R0, RZ, 0x654, R0 ;  /* 0x00000654ff007816 */ /* 0x000fe40000000000 */
[C---:B------:R-:W-:Y:S01]  /*2800*/  ISETP.NE.AND P1, PT, R11.reuse, 0x2, PT ;  /* 0x000000020b00780c */ /* 0x040fe20003f25270 */
[----:B------:R-:W-:Y:S01]  /*2810*/  @!PT LDS RZ, [RZ] ;  /* 0x00000000fffff984 */ /* 0x000fe20000000800 */
[----:B------:R-:W-:Y:S01]  /*2820*/  @!PT LDS RZ, [RZ] ;  /* 0x00000000fffff984 */ /* 0x000fe20000000800 */
[----:B------:R-:W-:Y:S01]  /*2830*/  @!PT LDS RZ, [RZ] ;  /* 0x00000000fffff984 */ /* 0x000fe20000000800 */
[----:B------:R-:W-:Y:S01]  /*2840*/  @!PT LDS RZ, [RZ] ;  /* 0x00000000fffff984 */ /* 0x000fe20000000800 */
[----:B------:R2:W-:Y:S06]  /*2850*/  MEMBAR.ALL.CTA ;  /* 0x0000000000007992 */ /* 0x0005ec0000008000 */
[----:B--2---:R-:W2:Y:S01]  /*2860*/  FENCE.VIEW.ASYNC.S ;  /* 0x00000000000073c6 */ /* 0x004ea20000000000 */
[----:B------:R-:W-:Y:S01]  /*2870*/  SEL R11, R11, RZ, P1 ;  /* 0x000000ff0b0b7207 */ /* 0x000fe20000800000 */
[----:B--2---:R2:W-:Y:S01]  /*2880*/  SYNCS.ARRIVE.TRANS64.RED.A1T0 RZ, [R0+URZ], RZ ;  /* 0x000000ff00ff79a7 */ /* 0x0045e200081004ff */
[----:B-1----:R-:W-:-:S02]  /*2890*/  LOP3.LUT P3, RZ, R6, 0x1, RZ, 0xc0, !PT ;  /* 0x0000000106ff7812 */ /* 0x002fc4000786c0ff */
[----:B------:R-:W-:-:S04]  /*28a0*/  SEL R4, RZ, 0x1, P1 ;  /* 0x00000001ff047807 */ /* 0x000fc80000800000 */
[----:B------:R-:W-:Y:S02]  /*28b0*/  LOP3.LUT R10, R10, R4, RZ, 0x3c, !PT ;  /* 0x000000040a0a7212 */ /* 0x000fe400078e3cff */
[----:B--2---:R-:W-:-:S04]  /*28c0*/  SEL R0, RZ, 0x1, P0 ;  /* 0x00000001ff007807 */ /* 0x004fc80000000000 */
[----:B------:R-:W-:Y:S01]  /*28d0*/  LOP3.LUT R9, R9, R0, RZ, 0x3c, !PT ;  /* 0x0000000009097212 */ /* 0x000fe200078e3cff */
[----:B------:R-:W-:Y:S06]  /*28e0*/  @P3 BRA `(.L_x_44) ;  /* 0xfffffffc002c3947 */ /* 0x000fec000383ffff */
[----:B------:R-:W-:Y:S01]  /*28f0*/  ULEA UR5, UR6, UR37, 0x3 ;  /* 0x0000002506057291 */ /* 0x000fe2000f8e18ff */
[----:B------:R-:W-:-:S08]  /*2900*/  SHF.L.U32 R2, R12, 0x1f, RZ ;  /* 0x0000001f0c027819 */ /* 0x000fd000000006ff */
[----:B------:R-:W1:Y:S02]  /*2910*/  SYNCS.PHASECHK.TRANS64 P0, [UR5+0xa0], R2 ;  /* 0x0000a002ff0075a7 */ /* 0x000e640008001005 */
[----:B-1----:R-:W-:Y:S05]  /*2920*/  @P0 BRA `(.L_x_45) ;  /* 0x0000000000080947 */ /* 0x002fea0003800000 */
[----:B------:R-:W1:Y:S02]  /*2930*/  SYNCS.PHASECHK.TRANS64.TRYWAIT P0, [UR5+0xa0], R2 ;  /* 0x0000a002ff0075a7 */ /* 0x000e640008001105 */
[----:B-1----:R-:W-:Y:S05]  /*2940*/  @!P0 BRA `(.L_x_46) ;  /* 0x0000006400788947 */ /* 0x002fea0003800000 */
.L_x_45:
[----:B------:R-:W-:-:S04]  /*2950*/  UIADD3 UR4, UPT, UPT, UR6, 0x1, URZ ;  /* 0x0000000106047890 */ /* 0x000fc8000fffe0ff */
[----:B------:R-:W-:-:S04]  /*2960*/  UISETP.NE.AND UP0, UPT, UR4, 0x2, UPT ;  /* 0x000000020400788c */ /* 0x000fc8000bf05270 */
[----:B------:R-:W-:Y:S02]  /*2970*/  USEL UR7, URZ, 0x1, UP0 ;  /* 0x00000001ff077887 */ /* 0x000fe40008000000 */
[----:B------:R-:W-:-:S04]  /*2980*/  USEL UR4, UR4, URZ, UP0 ;  /* 0x000000ff04047287 */ /* 0x000fc80008000000 */
[----:B------:R-:W-:Y:S01]  /*2990*/  ULEA UR4, UR4, UR37, 0x3 ;  /* 0x0000002504047291 */ /* 0x000fe2000f8e18ff */
[----:B-1----:R-:W-:-:S04]  /*29a0*/  LOP3.LUT R2, R12, UR7, RZ, 0x3c, !PT ;  /* 0x000000070c027c12 */ /* 0x002fc8000f8e3cff */
[----:B------:R-:W-:-:S04]  /*29b0*/  SHF.L.U32 R0, R2, 0x1f, RZ ;  /* 0x0000001f02007819 */ /* 0x000fc800000006ff */
[----:B------:R-:W1:Y:S02]  /*29c0*/  SYNCS.PHASECHK.TRANS64 P0, [UR4+0xa0], R0 ;  /* 0x0000a000ff0075a7 */ /* 0x000e640008001004 */
[----:B-1----:R-:W-:Y:S05]  /*29d0*/  @P0 EXIT ;  /* 0x000000000000094d */ /* 0x002fea0003800000 */
[----:B------:R-:W-:Y:S02]  /*29e0*/  SHF.L.U32 R2, R2, 0x1f, RZ ;  /* 0x0000001f02027819 */ /* 0x000fe400000006ff */
[----:B------:R-:W-:-:S07]  /*29f0*/  MOV R0, UR4 ;  /* 0x0000000400007c02 */ /* 0x000fce0008000f00 */
.L_x_47:
[----:B-1----:R1:W2:Y:S02]  /*2a00*/  SYNCS.PHASECHK.TRANS64.TRYWAIT P0, [R0+URZ+0xa0], R2 ;  /* 0x0000a002000075a7 */ /* 0x0022a400080011ff */
[----:B--2---:R-:W-:Y:S05]  /*2a10*/  @!P0 NANOSLEEP.SYNCS 0x989680 ;  /* 0x009896800000895d */ /* 0x004fea0003900000 */
[----:B------:R-:W2:Y:S02]  /*2a20*/  @!P0 SYNCS.PHASECHK.TRANS64 P0, [R0+URZ+0xa0], R2 ;  /* 0x0000a002000085a7 */ /* 0x000ea400080010ff */
[----:B--2---:R-:W-:Y:S05]  /*2a30*/  @P0 EXIT ;  /* 0x000000000000094d */ /* 0x004fea0003800000 */
[----:B------:R-:W-:Y:S05]  /*2a40*/  BRA `(.L_x_47) ;  /* 0xfffffffc00ec7947 */ /* 0x000fea000383ffff */
.L_x_40:
[----:B------:R-:W-:-:S09]  /*2a50*/  UISETP.NE.AND UP1, UPT, UR8, URZ, UPT ;  /* 0x000000ff0800728c */ /* 0x000fd2000bf25270 */
[----:B------:R-:W-:Y:S05]  /*2a60*/  BRA.U UP1, `(.L_x_48) ;  /* 0x0000000d017c7547 */ /* 0x000fea000b800000 */
[----:B------:R-:W-:Y:S01]  /*2a70*/  UMOV UR4, 0x40 ;  /* 0x0000004000047882 */ /* 0x000fe20000000000 */
[----:B------:R-:W-:Y:S01]  /*2a80*/  NOP ;  /* 0x0000000000007918 */ /* 0x000fe20000000000 */
[----:B------:R-:W-:Y:S01]  /*2a90*/  ULEA UR4, UR37, UR4, 0x18 ;  /* 0x0000000425047291 */ /* 0x000fe2000f8ec0ff */
[----:B------:R-:W-:Y:S02]  /*2aa0*/  UMOV UR5, 0x400 ;  /* 0x0000040000057882 */ /* 0x000fe40000000000 */
[----:B------:R-:W-:-:S06]  /*2ab0*/  ULEA UR37, UR37, UR5, 0x18 ;  /* 0x0000000525257291 */ /* 0x000fcc000f8ec0ff */
[----:B------:R-:W1:Y:S02]  /*2ac0*/  LDS.U8 R0, [UR4+0x1c] ;  /* 0x00001c04ff007984 */ /* 0x000e640008000000 */
[----:B-1----:R-:W-:-:S13]  /*2ad0*/  ISETP.NE.AND P0, PT, R0, RZ, PT ;  /* 0x000000ff0000720c */ /* 0x002fda0003f05270 */
[----:B------:R-:W-:Y:S05]  /*2ae0*/  @P0 BRA `(.L_x_49) ;  /* 0x0000000000580947 */ /* 0x000fea0003800000 */
[----:B------:R-:W-:-:S13]  /*2af0*/  ELECT P0, URZ, PT ;  /* 0x0000000000ff782f */ /* 0x000fda0003800000 */
[----:B------:R-:W-:Y:S05]  /*2b00*/  @!P0 BRA `(.L_x_50) ;  /* 0x0000000000608947 */ /* 0x000fea0003800000 */
[----:B------:R-:W-:Y:S01]  /*2b10*/  UMOV UR5, 0x10 ;  /* 0x0000001000057882 */ /* 0x000fe20000000000 */
[----:B------:R-:W-:Y:S01]  /*2b20*/  HFMA2 R0, -RZ, RZ, 0, 5.9604644775390625e-08 ;  /* 0x00000001ff007431 */ /* 0x000fe200000001ff */
[----:B------:R-:W-:-:S03]  /*2b30*/  MOV R2, 0xffff ;  /* 0x0000ffff00027802 */ /* 0x000fc60000000f00 */
[----:B------:R-:W-:Y:S04]  /*2b40*/  DEPBAR.LE SB1, 0x36 ;  /* 0x00009d800000791a */ /* 0x000fe80000000000 */
[----:B------:R-:W1:Y:S02]  /*2b50*/  UTCATOMSWS.FIND_AND_SET.ALIGN UP0, UR5, UR5 ;  /* 0x00000005000575e3 */ /* 0x000e640008000800 */
[----:B-1----:R-:W-:Y:S01]  /*2b60*/  MOV R3, UR5 ;  /* 0x0000000500037c02 */ /* 0x002fe20008000f00 */
[----:B------:R-:W-:Y:S06]  /*2b70*/  BRA.U UP0, `(.L_x_51) ;  /* 0x0000000100187547 */ /* 0x000fec000b800000 */
.L_x_52:
[----:B------:R-:W-:Y:S05]  /*2b80*/  NANOSLEEP 0x64 ;  /* 0x000000640000795d */ /* 0x000fea0003800000 */
[----:B------:R-:W-:-:S05]  /*2b90*/  UMOV UR5, 0x10 ;  /* 0x0000001000057882 */ /* 0x000fca0000000000 */
[----:B------:R-:W-:Y:S04]  /*2ba0*/  DEPBAR.LE SB1, 0x36 ;  /* 0x00009d800000791a */ /* 0x000fe80000000000 */
[----:B------:R-:W1:Y:S02]  /*2bb0*/  UTCATOMSWS.FIND_AND_SET.ALIGN UP0, UR5, UR5 ;  /* 0x00000005000575e3 */ /* 0x000e640008000800 */
[----:B-1----:R-:W-:Y:S01]  /*2bc0*/  MOV R3, UR5 ;  /* 0x0000000500037c02 */ /* 0x002fe20008000f00 */
[----:B------:R-:W-:Y:S05]  /*2bd0*/  BRA.U !UP0, `(.L_x_52) ;  /* 0xfffffffd08e87547 */ /* 0x000fea000b83ffff */
.L_x_51:
[-C--:B------:R-:W-:Y:S02]  /*2be0*/  SHF.L.U32 R2, R2, R3.reuse, RZ ;  /* 0x0000000302027219 */ /* 0x080fe400000006ff */
[----:B------:R-:W-:Y:S01]  /*2bf0*/  SHF.L.U32 R0, R0, R3, RZ ;  /* 0x0000000300007219 */ /* 0x000fe200000006ff */
[----:B------:R-:W-:Y:S02]  /*2c00*/  IMAD.SHL.U32 R3, R3, 0x20, RZ ;  /* 0x0000002003037824 */ /* 0x000fe400078e00ff */
[----:B------:R1:W-:Y:S04]  /*2c10*/  ATOMS.OR RZ, [UR4+0x14], R2 ;  /* 0x00001402ffff798c */ /* 0x0003e8000b000004 */
[----:B------:R1:W-:Y:S04]  /*2c20*/  ATOMS.OR RZ, [UR4+0x18], R0 ;  /* 0x00001800ffff798c */ /* 0x0003e8000b000004 */
[----:B------:R1:W-:Y:S01]  /*2c30*/  STS [UR37+0x140], R3 ;  /* 0x00014003ff007988 */ /* 0x0003e20008000825 */
[----:B------:R-:W-:Y:S05]  /*2c40*/  BRA `(.L_x_50) ;  /* 0x0000000000107947 */ /* 0x000fea0003800000 */
.L_x_49:
[----:B------:R-:W-:Y:S02]  /*2c50*/  MOV R0, 0xffffffff ;  /* 0xffffffff00007802 */ /* 0x000fe40000000f00 */
[----:B------:R-:W-:-:S03]  /*2c60*/  MOV R2, 0x2c90 ;  /* 0x00002c9000027802 */ /* 0x000fc60000000f00 */
[----:B------:R1:W-:Y:S04]  /*2c70*/  STS [UR37+0x140], R0 ;  /* 0x00014000ff007988 */ /* 0x0003e80008000825 */
[----:B-1-3-5:R-:W-:Y:S05]  /*2c80*/  CALL.REL.NOINC `($__internal_1_$__cuda_sm10x_tcgen05_guardrail_trap_phase_invalid_during_alloc) ;  /* 0x0000006800c07944 */ /* 0x02afea0003c00000 */
.L_x_50:
[----:B------:R-:W-:Y:S05]  /*2c90*/  WARPSYNC.ALL ;  /* 0x0000000000007948 */ /* 0x000fea0003800000 */
[----:B------:R-:W2:Y:S01]  /*2ca0*/  S2UR UR6, SR_CgaCtaId ;  /* 0x00000000000679c3 */ /* 0x000ea20000008800 */
[----:B------:R-:W-:Y:S01]  /*2cb0*/  UMOV UR4, 0x400 ;  /* 0x0000040000047882 */ /* 0x000fe20000000000 */
[----:B------:R-:W-:-:S06]  /*2cc0*/  NOP ;  /* 0x0000000000007918 */ /* 0x000fcc0000000000 */
[----:B------:R-:W-:Y:S06]  /*2cd0*/  BAR.ARV 0x6, 0xa0 ;  /* 0x0182800000007b1d */ /* 0x000fec0000002000 */
[----:B------:R-:W4:Y:S01]  /*2ce0*/  LDCU UR7, c[0x0][0x38c] ;  /* 0x00007180ff0777ac */ /* 0x000f220008000800 */
[----:B------:R-:W-:Y:S01]  /*2cf0*/  IMAD.MOV.U32 R11, RZ, RZ, 0x1 ;  /* 0x00000001ff0b7424 */ /* 0x000fe200078e00ff */
[----:B------:R-:W-:Y:S01]  /*2d00*/  CS2R R8, SRZ ;  /* 0x0000000000087805 */ /* 0x000fe2000001ff00 */
[----:B------:R-:W-:Y:S01]  /*2d10*/  IMAD.MOV.U32 R10, RZ, RZ, RZ ;  /* 0x000000ffff0a7224 */ /* 0x000fe200078e00ff */
[----:B------:R-:W-:Y:S01]  /*2d20*/  UMOV UR18, URZ ;  /* 0x000000ff00127c82 */ /* 0x000fe20008000000 */
[----:B------:R-:W-:Y:S01]  /*2d30*/  UMOV UR17, URZ ;  /* 0x000000ff00117c82 */ /* 0x000fe20008000000 */
[----:B------:R-:W-:Y:S01]  /*2d40*/  UMOV UR22, 0x0 ;  /* 0x0000000000167882 */ /* 0x000fe20000000000 */
[----:B------:R-:W-:Y:S01]  /*2d50*/  UMOV UR23, 0x8200490 ;  /* 0x0820049000177882 */ /* 0x000fe20000000000 */
[----:B------:R-:W-:Y:S01]  /*2d60*/  UMOV UR20, 0x0 ;  /* 0x0000000000147882 */ /* 0x000fe20000000000 */
[----:B------:R-:W-:Y:S01]  /*2d70*/  UMOV UR21, 0x8200490 ;  /* 0x0820049000157882 */ /* 0x000fe20000000000 */
[----:B--2---:R-:W-:Y:S01]  /*2d80*/  ULEA UR6, UR6, UR4, 0x18 ;  /* 0x0000000406067291 */ /* 0x004fe2000f8ec0ff */
[----:B------:R-:W2:Y:S03]  /*2d90*/  LDCU UR4, c[0x0][0x38c] ;  /* 0x00007180ff0477ac */ /* 0x000ea60008000800 */
[----:B------:R-:W-:-:S02]  /*2da0*/  UIADD3 UR11, UPT, UPT, UR6, 0x8400, URZ ;  /* 0x00008400060b7890 */ /* 0x000fc4000fffe0ff */
[----:B----4-:R-:W-:-:S03]  /*2db0*/  UIADD3 UR7, UPT, UPT, UR7, 0x1f, URZ ;  /* 0x0000001f07077890 */ /* 0x010fc6000fffe0ff */
[----:B-1----:R-:W1:Y:S01]  /*2dc0*/  LDS R0, [UR6+0x140] ;  /* 0x00014006ff007984 */ /* 0x002e620008000800 */
[----:B------:R-:W-:Y:S02]  /*2dd0*/  UIADD3 UR12, UPT, UPT, UR6, 0x10400, URZ ;  /* 0x00010400060c7890 */ /* 0x000fe4000fffe0ff */
[----:B------:R-:W-:Y:S02]  /*2de0*/  USHF.R.S32.HI UR5, URZ, 0x1f, UR7 ;  /* 0x0000001fff057899 */ /* 0x000fe40008011407 */
[----:B------:R-:W-:Y:S02]  /*2df0*/  USHF.R.U32.HI UR11, URZ, 0x4, UR11 ;  /* 0x00000004ff0b7899 */ /* 0x000fe4000801160b */
[----:B------:R-:W-:Y:S02]  /*2e00*/  ULEA.HI UR5, UR5, UR7, URZ, 0x5 ;  /* 0x0000000705057291 */ /* 0x000fe4000f8f28ff */
[----:B------:R-:W-:Y:S02]  /*2e10*/  USHF.R.U32.HI UR12, URZ, 0x4, UR12 ;  /* 0x00000004ff0c7899 */ /* 0x000fe4000801160c */
[----:B------:R-:W-:-:S02]  /*2e20*/  USHF.R.S32.HI UR5, URZ, 0x5, UR5 ;  /* 0x00000005ff057899 */ /* 0x000fc40008011405 */
[----:B------:R-:W-:Y:S02]  /*2e30*/  ULOP3.LUT UR11, UR11, 0x3fff, URZ, 0xc0, !UPT ;  /* 0x00003fff0b0b7892 */ /* 0x000fe4000f8ec0ff */
[----:B------:R-:W-:Y:S02]  /*2e40*/  UISETP.LT.AND UP0, UPT, UR5, 0x1, UPT ;  /* 0x000000010500788c */ /* 0x000fe4000bf01270 */
[----:B------:R-:W-:Y:S02]  /*2e50*/  ULOP3.LUT UR12, UR12, 0x3fff, URZ, 0xc0, !UPT ;  /* 0x00003fff0c0c7892 */ /* 0x000fe4000f8ec0ff */
[----:B------:R-:W-:Y:S02]  /*2e60*/  USEL UR10, UR5, 0x1, !UP0 ;  /* 0x00000001050a7887 */ /* 0x000fe4000c000000 */
[----:B------:R-:W-:Y:S02]  /*2e70*/  ULOP3.LUT UR11, UR11, 0x10000, URZ, 0xfc, !UPT ;  /* 0x000100000b0b7892 */ /* 0x000fe4000f8efcff */
[----:B------:R-:W-:-:S02]  /*2e80*/  ULOP3.LUT UR12, UR12, 0x10000, URZ, 0xfc, !UPT ;  /* 0x000100000c0c7892 */ /* 0x000fc4000f8efcff */
[----:B------:R-:W-:Y:S02]  /*2e90*/  UIADD3 UR10, UPT, UPT, -UR10, URZ, URZ ;  /* 0x000000ff0a0a7290 */ /* 0x000fe4000fffe1ff */
[----:B--2---:R-:W-:Y:S01]  /*2ea0*/  UISETP.GE.AND UP3, UPT, UR4, 0x1, UPT ;  /* 0x000000010400788c */ /* 0x004fe2000bf66270 */
[----:B-1----:R-:W-:-:S15]  /*2eb0*/  R2UR UR19, R0 ;  /* 0x00000000001372ca */ /* 0x002fde00000e0000 */
.L_x_59:
[----:B------:R-:W-:Y:S02]  /*2ec0*/  LEA R0, R10, UR6, 0x3 ;  /* 0x000000060a007c11 */ /* 0x000fe4000f8e18ff */
[----:B------:R-:W-:Y:S02]  /*2ed0*/  SHF.L.U32 R2, R9, 0x1f, RZ ;  /* 0x0000001f09027819 */ /* 0x000fe400000006ff */
[----:B------:R-:W-:Y:S01]  /*2ee0*/  PLOP3.LUT P0, PT, PT, PT, UP3, 0x80, 0x8 ;  /* 0x000000000008781c */ /* 0x000fe20003f0f038 */
[----:B------:R-:W-:Y:S01]  /*2ef0*/  VIADD R3, R0, 0xa0 ;  /* 0x000000a000037836 */ /* 0x000fe20000000000 */
[----:B-1----:R-:W1:Y:S02]  /*2f00*/  SYNCS.PHASECHK.TRANS64.TRYWAIT P1, [R0+URZ+0x90], R2 ;  /* 0x00009002000075a7 */ /* 0x002e6400080211ff */
[----:B-1--4-:R-:W-:Y:S09]  /*2f10*/  @!P1 BRA `(.L_x_53) ;  /* 0x00000060001c9947 */ /* 0x012ff20003800000 */
.L_x_146:
[----:B------:R-:W-:Y:S01]  /*2f20*/  LEA R4, R10, UR6, 0x4 ;  /* 0x000000060a047c11 */ /* 0x000fe2000f8e20ff */
[----:B------:R-:W-:Y:S01]  /*2f30*/  @UP3 ULEA UR4, UR17, UR6, 0x3 ;  /* 0x0000000611043291 */ /* 0x000fe2000f8e18ff */
[----:B------:R-:W-:Y:S01]  /*2f40*/  PLOP3.LUT P2, PT, PT, PT, PT, 0x80, 0x8 ;  /* 0x000000000008781c */ /* 0x000fe20003f4f070 */
[----:B------:R-:W-:Y:S01]  /*2f50*/  ULEA UR8, UR18, UR6, 0x3 ;  /* 0x0000000612087291 */ /* 0x000fe2000f8e18ff */
[----:B------:R-:W-:Y:S01]  /*2f60*/  PRMT R3, RZ, 0x654, R3 ;  /* 0x00000654ff037816 */ /* 0x000fe20000000003 */
[----:B------:R-:W-:Y:S01]  /*2f70*/  ULEA UR9, UR18, UR19, 0x7 ;  /* 0x0000001312097291 */ /* 0x000fe2000f8e38ff */
[----:B------:R-:W2:Y:S01]  /*2f80*/  LDS.128 R4, [R4+0x120] ;  /* 0x0001200004047984 */ /* 0x000ea20000000c00 */
[----:B-1----:R-:W-:Y:S02]  /*2f90*/  @P0 SHF.L.U32 R2, R8, 0x1f, RZ ;  /* 0x0000001f08020819 */ /* 0x002fe400000006ff */
[----:B------:R-:W-:Y:S01]  /*2fa0*/  SHF.L.U32 R0, R11, 0x1f, RZ ;  /* 0x0000001f0b007819 */ /* 0x000fe200000006ff */
[----:B------:R-:W-:Y:S01]  /*2fb0*/  @!PT LDS RZ, [RZ] ;  /* 0x00000000fffff984 */ /* 0x000fe20000000800 */
[----:B------:R-:W-:Y:S01]  /*2fc0*/  @!PT LDS RZ, [RZ] ;  /* 0x00000000fffff984 */ /* 0x000fe20000000800 */
[----:B------:R-:W-:Y:S01]  /*2fd0*/  @!PT LDS RZ, [RZ] ;  /* 0x00000000fffff984 */ /* 0x000fe20000000800 */
[----:B------:R-:W-:Y:S01]  /*2fe0*/  @!PT LDS RZ, [RZ] ;  /* 0x00000000fffff984 */ /* 0x000fe20000000800 */
[----:B------:R1:W-:Y:S06]  /*2ff0*/  MEMBAR.ALL.CTA ;  /* 0x0000000000007992 */ /* 0x0003ec0000008000 */
[----:B-1----:R-:W1:Y:S02]  /*3000*/  FENCE.VIEW.ASYNC.S ;  /* 0x00000000000073c6 */ /* 0x002e640000000000 */
[----:B-1----:R1:W-:Y:S01]  /*3010*/  SYNCS.ARRIVE.TRANS64.RED.A1T0 RZ, [R3+URZ], RZ ;  /* 0x000000ff03ff79a7 */ /* 0x0023e200081004ff */
[----:B------:R1:W4:Y:S01]  /*3020*/  @P0 SYNCS.PHASECHK.TRANS64.TRYWAIT P2, [UR4], R2 ;  /* 0x00000002ff0005a7 */ /* 0x0003220008041104 */
[----:B--2---:R-:W-:Y:S01]  /*3030*/  LOP3.LUT P1, RZ, R6, 0x1, RZ, 0xc0, !PT ;  /* 0x0000000106ff7812 */ /* 0x004fe2000782c0ff */
[----:B------:R-:W2:Y:S02]  /*3040*/  SYNCS.PHASECHK.TRANS64.TRYWAIT P0, [UR8+0xd0], R0 ;  /* 0x0000d000ff0075a7 */ /* 0x000ea40008001108 */
[----:B-12-4-:R-:W-:Y:S10]  /*3050*/  @!P0 BRA `(.L_x_54) ;  /* 0x0000005c00e08947 */ /* 0x016ff40003800000 */
.L_x_148:
[----:B------:R-:W-:Y:S01]  /*3060*/  IADD3 R10, PT, PT, R10, 0x1, RZ ;  /* 0x000000010a0a7810 */ /* 0x000fe20007ffe0ff */
[----:B------:R-:W-:Y:S06]  /*3070*/  BRA.U !UP3, `(.L_x_55) ;  /* 0x000000010b987547 */ /* 0x000fec000b800000 */
[----:B------:R-:W-:Y:S01]  /*3080*/  UPLOP3.LUT UP4, UPT, UPT, UPT, UPT, 0x40, 0x4 ;  /* 0x000000000004789c */ /* 0x000fe20003f8e870 */
[----:B------:R-:W-:Y:S01]  /*3090*/  UMOV UR16, UR10 ;  /* 0x0000000a00107c82 */ /* 0x000fe20008000000 */
[----:B------:R-:W-:Y:S01]  /*30a0*/  UMOV UR15, UR5 ;  /* 0x00000005000f7c82 */ /* 0x000fe20008000000 */
[----:B------:R-:W-:-:S08]  /*30b0*/  UMOV UR14, UR17 ;  /* 0x00000011000e7c82 */ /* 0x000fd00008000000 */
.L_x_58:
[----:B------:R-:W-:Y:S02]  /*30c0*/  UIADD3 UR16, UPT, UPT, UR16, 0x1, URZ ;  /* 0x0000000110107890 */ /* 0x000fe4000fffe0ff */
[----:B--2---:R-:W-:Y:S02]  /*30d0*/  ULEA UR7, UR14, UR6, 0x3 ;  /* 0x000000060e077291 */ /* 0x004fe4000f8e18ff */
[----:B------:R-:W-:Y:S01]  /*30e0*/  UISETP.NE.AND UP0, UPT, UR16, URZ, UPT ;  /* 0x000000ff1000728c */ /* 0x000fe2000bf05270 */
[----:B----4-:R-:W-:Y:S10]  /*30f0*/  @P2 BRA `(.L_x_56) ;  /* 0x00000000000c2947 */ /* 0x010ff40003800000 */
[----:B-1----:R-:W-:Y:S04]  /*3100*/  SHF.L.U32 R2, R8, 0x1f, RZ ;  /* 0x0000001f08027819 */ /* 0x002fe800000006ff */
[----:B------:R-:W1:Y:S02]  /*3110*/  SYNCS.PHASECHK.TRANS64.TRYWAIT P0, [UR7], R2 ;  /* 0x00000002ff0075a7 */ /* 0x000e640008001107 */
[----:B-1----:R-:W-:Y:S05]  /*3120*/  @!P0 BRA `(.L_x_57) ;  /* 0x0000005c00c48947 */ /* 0x002fea0003800000 */
.L_x_56:
[----:B------:R-:W-:Y:S01]  /*3130*/  UISETP.NE.AND UP1, UPT, UR15, 0x1, UPT ;  /* 0x000000010f00788c */ /* 0x000fe2000bf25270 */
[----:B------:R-:W-:Y:S01]  /*3140*/  PLOP3.LUT P2, PT, PT, PT, PT, 0x80, 0x8 ;  /* 0x000000000008781c */ /* 0x000fe20003f4f070 */
[----:B------:R-:W-:Y:S02]  /*3150*/  UIADD3 UR17, UPT, UPT, UR14, 0x1, URZ ;  /* 0x000000010e117890 */ /* 0x000fe4000fffe0ff */
[----:B------:R-:W-:Y:S02]  /*3160*/  ULEA UR24, UR14, UR12, 0x9 ;  /* 0x0000000c0e187291 */ /* 0x000fe4000f8e48ff */
[----:B------:R-:W-:Y:S01]  /*3170*/  UISETP.NE.AND UP2, UPT, UR17, 0x4, UPT ;  /* 0x000000041100788c */ /* 0x000fe2000bf45270 */
[----:B------:R-:W-:Y:S01]  /*3180*/  PLOP3.LUT P0, PT, PT, PT, UP1, 0x80, 0x8 ;  /* 0x000000000008781c */ /* 0x000fe20003f0f018 */
[----:B------:R-:W-:Y:S02]  /*3190*/  ULEA UR26, UR14, UR11, 0x9 ;  /* 0x0000000b0e1a7291 */ /* 0x000fe4000f8e48ff */
[----:B------:R-:W-:Y:S02]  /*31a0*/  USEL UR13, URZ, 0x1, UP2 ;  /* 0x00000001ff0d7887 */ /* 0x000fe40009000000 */
[----:B------:R-:W-:Y:S02]  /*31b0*/  USEL UR17, UR17, URZ, UP2 ;  /* 0x000000ff11117287 */ /* 0x000fe40009000000 */
[----:B------:R-:W-:Y:S02]  /*31c0*/  UIADD3 UR30, UPT, UPT, UR24, 0x2, URZ ;  /* 0x00000002181e7890 */ /* 0x000fe4000fffe0ff */
[----:B------:R-:W-:Y:S01]  /*31d0*/  @UP1 ULEA UR4, UR17, UR6, 0x3 ;  /* 0x0000000611041291 */ /* 0x000fe2000f8e18ff */
[----:B------:R-:W-:Y:S01]  /*31e0*/  LOP3.LUT R8, R8, UR13, RZ, 0x3c, !PT ;  /* 0x0000000d08087c12 */ /* 0x000fe2000f8e3cff */
[----:B------:R-:W-:Y:S02]  /*31f0*/  UIADD3 UR28, UPT, UPT, UR26, 0x2, URZ ;  /* 0x000000021a1c7890 */ /* 0x000fe4000fffe0ff */
[----:B------:R-:W-:Y:S01]  /*3200*/  UIADD3 UR7, UPT, UPT, UR7, 0x20, URZ ;  /* 0x0000002007077890 */ /* 0x000fe2000fffe0ff */
[----:B-1----:R-:W-:Y:S01]  /*3210*/  @P0 SHF.L.U32 R0, R8, 0x1f, RZ ;  /* 0x0000001f08000819 */ /* 0x002fe200000006ff */
[----:B------:R-:W-:Y:S01]  /*3220*/  UMOV UR25, 0x80004020 ;  /* 0x8000402000197882 */ /* 0x000fe20000000000 */
[----:B------:R-:W-:Y:S01]  /*3230*/  UMOV UR27, 0x80004020 ;  /* 0x80004020001b7882 */ /* 0x000fe20000000000 */
[----:B------:R-:W-:Y:S01]  /*3240*/  UMOV UR31, 0x80004020 ;  /* 0x80004020001f7882 */ /* 0x000fe20000000000 */
[----:B------:R2:W4:Y:S01]  /*3250*/  @P0 SYNCS.PHASECHK.TRANS64.TRYWAIT P2, [UR4], R0 ;  /* 0x00000000ff0005a7 */ /* 0x0005220008041104 */
[----:B------:R-:W-:Y:S01]  /*3260*/  UIADD3 UR15, UPT, UPT, UR15, -0x1, URZ ;  /* 0xffffffff0f0f7890 */ /* 0x000fe2000fffe0ff */
[----:B------:R2:W-:Y:S01]  /*3270*/  UTCHMMA gdesc[UR26], gdesc[UR24], tmem[UR9], tmem[UR22], idesc[UR23], UP4 ;  /* 0x00ff16181a0075ea */ /* 0x0005e2000a000009 */
[----:B------:R-:W-:Y:S01]  /*3280*/  UPLOP3.LUT UP4, UPT, UPT, UPT, UPT, 0x80, 0x8 ;  /* 0x000000000008789c */ /* 0x000fe20003f8f070 */
[----:B------:R-:W-:Y:S01]  /*3290*/  UMOV UR29, 0x80004020 ;  /* 0x80004020001d7882 */ /* 0x000fe20000000000 */
[----:B------:R-:W-:Y:S01]  /*32a0*/  UMOV UR14, UR17 ;  /* 0x00000011000e7c82 */ /* 0x000fe20008000000 */
[----:B------:R2:W-:Y:S01]  /*32b0*/  UTCHMMA gdesc[UR28], gdesc[UR30], tmem[UR9], tmem[UR20], idesc[UR21], UPT ;  /* 0x00ff141e1c0075ea */ /* 0x0005e2000b800009 */
[----:B------:R2:W-:Y:S01]  /*32c0*/  UTCBAR [UR7], URZ ;  /* 0x000000ff070073e9 */ /* 0x0005e200080000ff */
[----:B------:R-:W-:Y:S06]  /*32d0*/  BRA.U UP0, `(.L_x_58) ;  /* 0xfffffffd00787547 */ /* 0x000fec000b83ffff */
.L_x_55:
[----:B------:R-:W-:Y:S01]  /*32e0*/  UIADD3 UR18, UPT, UPT, UR18, 0x1, URZ ;  /* 0x0000000112127890 */ /* 0x000fe2000fffe0ff */
[C---:B------:R-:W-:Y:S01]  /*32f0*/  ISETP.NE.AND P0, PT, R10.reuse, 0x2, PT ;  /* 0x000000020a00780c */ /* 0x040fe20003f05270 */
[----:B------:R-:W-:Y:S02]  /*3300*/  UIADD3 UR8, UPT, UPT, UR8, 0xb0, URZ ;  /* 0x000000b008087890 */ /* 0x000fe4000fffe0ff */
[----:B------:R-:W-:Y:S01]  /*3310*/  UISETP.NE.AND UP0, UPT, UR18, 0x4, UPT ;  /* 0x000000041200788c */ /* 0x000fe2000bf05270 */
[----:B-12---:R-:W-:Y:S02]  /*3320*/  SEL R0, RZ, 0x1, P0 ;  /* 0x00000001ff007807 */ /* 0x006fe40000000000 */
[----:B------:R-:W-:Y:S01]  /*3330*/  SEL R10, R10, RZ, P0 ;  /* 0x000000ff0a0a7207 */ /* 0x000fe20000000000 */
[----:B------:R-:W-:Y:S01]  /*3340*/  USEL UR4, URZ, 0x1, UP0 ;  /* 0x00000001ff047887 */ /* 0x000fe20008000000 */
[----:B------:R-:W-:Y:S01]  /*3350*/  LOP3.LUT R9, R9, R0, RZ, 0x3c, !PT ;  /* 0x0000000009097212 */ /* 0x000fe200078e3cff */
[----:B------:R-:W-:Y:S01]  /*3360*/  USEL UR18, UR18, URZ, UP0 ;  /* 0x000000ff12127287 */ /* 0x000fe20008000000 */
[----:B------:R1:W-:Y:S03]  /*3370*/  UTCBAR [UR8], URZ ;  /* 0x000000ff080073e9 */ /* 0x0003e600080000ff */
[----:B------:R-:W-:Y:S01]  /*3380*/  LOP3.LUT R11, R11, UR4, RZ, 0x3c, !PT ;  /* 0x000000040b0b7c12 */ /* 0x000fe2000f8e3cff */
[----:B------:R-:W-:Y:S07]  /*3390*/  @P1 BRA `(.L_x_59) ;  /* 0xfffffff800c81947 */ /* 0x000fee000383ffff */
[----:B------:R-:W2:Y:S01]  /*33a0*/  S2UR UR4, SR_CgaCtaId ;  /* 0x00000000000479c3 */ /* 0x000ea20000008800 */
[----:B------:R-:W-:Y:S01]  /*33b0*/  ELECT P0, URZ, PT ;  /* 0x0000000000ff782f */ /* 0x000fe20003800000 */
[----:B------:R-:W-:Y:S01]  /*33c0*/  IMAD.MOV.U32 R0, RZ, RZ, 0x1 ;  /* 0x00000001ff007424 */ /* 0x000fe200078e00ff */
[----:B------:R-:W-:Y:S01]  /*33d0*/  UIADD3 UR6, UPT, UPT, UR6, 0xd0, URZ ;  /* 0x000000d006067890 */ /* 0x000fe2000fffe0ff */
[----:B------:R-:W-:Y:S01]  /*33e0*/  SHF.L.U32 R2, R11, 0x1f, RZ ;  /* 0x0000001f0b027819 */ /* 0x000fe200000006ff */
[----:B------:R-:W-:-:S03]  /*33f0*/  UMOV UR5, 0x40 ;  /* 0x0000004000057882 */ /* 0x000fc60000000000 */
[----:B------:R-:W-:Y:S01]  /*3400*/  UVIRTCOUNT.DEALLOC.SMPOOL 0x80 ;  /* 0x000000800000784c */ /* 0x000fe20000000000 */
[----:B--2---:R-:W-:Y:S02]  /*3410*/  ULEA UR4, UR4, UR5, 0x18 ;  /* 0x0000000504047291 */ /* 0x004fe4000f8ec0ff */
[----:B------:R-:W-:-:S07]  /*3420*/  ULEA UR5, UR18, UR6, 0x3 ;  /* 0x0000000612057291 */ /* 0x000fce000f8e18ff */
[----:B------:R2:W-:Y:S02]  /*3430*/  @P0 STS.U8 [UR4+0x1c], R0 ;  /* 0x00001c00ff000988 */ /* 0x0005e40008000004 */
[----:B------:R-:W3:Y:S02]  /*3440*/  SYNCS.PHASECHK.TRANS64.TRYWAIT P0, [UR5], R2 ;  /* 0x00000002ff0075a7 */ /* 0x000ee40008001105 */
[----:B--23--:R-:W-:Y:S05]  /*3450*/  @!P0 BRA `(.L_x_60) ;  /* 0x0000005c00108947 */ /* 0x00cfea0003800000 */
.L_x_151:
[----:B------:R-:W-:-:S04]  /*3460*/  UIADD3 UR7, UPT, UPT, UR18, 0x1, URZ ;  /* 0x0000000112077890 */ /* 0x000fc8000fffe0ff */
[----:B------:R-:W-:-:S04]  /*3470*/  UISETP.NE.AND UP0, UPT, UR7, 0x4, UPT ;  /* 0x000000040700788c */ /* 0x000fc8000bf05270 */
[----:B-1----:R-:W-:Y:S02]  /*3480*/  USEL UR8, URZ, 0x1, UP0 ;  /* 0x00000001ff087887 */ /* 0x002fe40008000000 */
[----:B------:R-:W-:-:S04]  /*3490*/  USEL UR7, UR7, URZ, UP0 ;  /* 0x000000ff07077287 */ /* 0x000fc80008000000 */
[----:B------:R-:W-:Y:S01]  /*34a0*/  ULEA UR5, UR7, UR6, 0x3 ;  /* 0x0000000607057291 */ /* 0x000fe2000f8e18ff */
[----:B--2---:R-:W-:-:S04]  /*34b0*/  LOP3.LUT R2, R11, UR8, RZ, 0x3c, !PT ;  /* 0x000000080b027c12 */ /* 0x004fc8000f8e3cff */
[----:B------:R-:W-:-:S04]  /*34c0*/  SHF.L.U32 R3, R2, 0x1f, RZ ;  /* 0x0000001f02037819 */ /* 0x000fc800000006ff */
[----:B------:R-:W1:Y:S02]  /*34d0*/  SYNCS.PHASECHK.TRANS64.TRYWAIT P0, [UR5], R3 ;  /* 0x00000003ff0075a7 */ /* 0x000e640008001105 */
[----:B-1----:R-:W-:Y:S05]  /*34e0*/  @!P0 BRA `(.L_x_61) ;  /* 0x0000005c00048947 */ /* 0x002fea0003800000 */
.L_x_153:
        /* <DEDUP_REMOVED lines=9> */
.L_x_155:
[----:B------:R-:W-:-:S04]  /*3580*/  UIADD3 UR7, UPT, UPT, UR7, 0x1, URZ ;  /* 0x0000000107077890 */ /* 0x000fc8000fffe0ff */
[----:B------:R-:W-:-:S04]  /*3590*/  UISETP.NE.AND UP0, UPT, UR7, 0x4, UPT ;  /* 0x000000040700788c */ /* 0x000fc8000bf05270 */
[----:B------:R-:W-:Y:S02]  /*35a0*/  USEL UR5, URZ, 0x1, UP0 ;  /* 0x00000001ff057887 */ /* 0x000fe40008000000 */
[----:B------:R-:W-:-:S04]  /*35b0*/  USEL UR7, UR7, URZ, UP0 ;  /* 0x000000ff07077287 */ /* 0x000fc80008000000 */
[----:B------:R-:W-:Y:S01]  /*35c0*/  ULEA UR7, UR7, UR6, 0x3 ;  /* 0x0000000607077291 */ /* 0x000fe2000f8e18ff */
[----:B------:R-:W-:-:S04]  /*35d0*/  LOP3.LUT R2, R2, UR5, RZ, 0x3c, !PT ;  /* 0x0000000502027c12 */ /* 0x000fc8000f8e3cff */
[----:B------:R-:W-:-:S04]  /*35e0*/  SHF.L.U32 R2, R2, 0x1f, RZ ;  /* 0x0000001f02027819 */ /* 0x000fc800000006ff */
[----:B------:R-:W2:Y:S02]  /*35f0*/  SYNCS.PHASECHK.TRANS64.TRYWAIT P0, [UR7], R2 ;  /* 0x00000002ff0075a7 */ /* 0x000ea40008001107 */
[----:B--2---:R-:W-:Y:S05]  /*3600*/  @!P0 BRA `(.L_x_63) ;  /* 0x0000005800ec8947 */ /* 0x004fea0003800000 */
.L_x_157:
[----:B------:R-:W-:Y:S01]  /*3610*/  NOP ;  /* 0x0000000000007918 */ /* 0x000fe20000000000 */
[----:B-1----:R-:W1:Y:S01]  /*3620*/  LDS R0, [UR4+0x14] ;  /* 0x00001404ff007984 */ /* 0x002e620008000800 */
[----:B------:R-:W-:Y:S01]  /*3630*/  ULOP3.LUT UR6, UR19, 0xffff, URZ, 0xc0, !UPT ;  /* 0x0000ffff13067892 */ /* 0x000fe2000f8ec0ff */
[----:B------:R-:W-:Y:S01]  /*3640*/  UMOV UR8, 0xffff ;  /* 0x0000ffff00087882 */ /* 0x000fe20000000000 */
[----:B------:R-:W-:Y:S02]  /*3650*/  UMOV UR5, 0x1 ;  /* 0x0000000100057882 */ /* 0x000fe40000000000 */
[----:B------:R-:W-:-:S04]  /*3660*/  USHF.R.U32.HI UR6, URZ, 0x5, UR6 ;  /* 0x00000005ff067899 */ /* 0x000fc80008011606 */
[----:B------:R-:W-:Y:S02]  /*3670*/  USHF.L.U32 UR8, UR8, UR6, URZ ;  /* 0x0000000608087299 */ /* 0x000fe400080006ff */
[----:B------:R-:W-:-:S04]  /*3680*/  USHF.L.U32 UR5, UR5, UR6, URZ ;  /* 0x0000000605057299 */ /* 0x000fc800080006ff */
[----:B-1----:R-:W-:-:S04]  /*3690*/  LOP3.LUT R0, R0, UR8, RZ, 0xc0, !PT ;  /* 0x0000000800007c12 */ /* 0x002fc8000f8ec0ff */
[----:B------:R-:W-:-:S13]  /*36a0*/  ISETP.NE.AND P0, PT, R0, UR8, PT ;  /* 0x0000000800007c0c */ /* 0x000fda000bf05270 */
[----:B------:R-:W-:Y:S05]  /*36b0*/  @P0 BRA `(.L_x_64) ;  /* 0x0000000000580947 */ /* 0x000fea0003800000 */
[----:B------:R-:W1:Y:S02]  /*36c0*/  LDS R0, [UR4+0x18] ;  /* 0x00001804ff007984 */ /* 0x000e640008000800 */
[----:B-1----:R-:W-:-:S04]  /*36d0*/  LOP3.LUT R0, R0, UR5, RZ, 0xc0, !PT ;  /* 0x0000000500007c12 */ /* 0x002fc8000f8ec0ff */
[----:B------:R-:W-:-:S13]  /*36e0*/  ISETP.NE.AND P0, PT, R0, UR5, PT ;  /* 0x0000000500007c0c */ /* 0x000fda000bf05270 */
[----:B------:R-:W-:Y:S05]  /*36f0*/  @P0 BRA `(.L_x_65) ;  /* 0x00000000003c0947 */ /* 0x000fea0003800000 */
[----:B------:R-:W1:Y:S01]  /*3700*/  S2R R2, SR_LANEID ;  /* 0x0000000000027919 */ /* 0x000e620000000000 */
[----:B------:R-:W-:Y:S01]  /*3710*/  ULOP3.LUT UR8, URZ, UR8, URZ, 0x33, !UPT ;  /* 0x00000008ff087292 */ /* 0x000fe2000f8e33ff */
[----:B------:R-:W-:Y:S02]  /*3720*/  VOTEU.ANY UR7, UPT, PT ;  /* 0x0000000000077886 */ /* 0x000fe400038e0100 */
[----:B------:R-:W-:-:S03]  /*3730*/  UFLO.U32 UR7, UR7 ;  /* 0x00000007000772bd */ /* 0x000fc600080e0000 */
[----:B------:R-:W-:-:S04]  /*3740*/  IMAD.U32 R0, RZ, RZ, UR8 ;  /* 0x00000008ff007e24 */ /* 0x000fc8000f8e00ff */
[----:B------:R2:W3:Y:S02]  /*3750*/  REDUX UR6, R0 ;  /* 0x00000000000673c4 */ /* 0x0004e40000000000 */
[----:B------:R1:W-:Y:S02]  /*3760*/  UTCATOMSWS.AND URZ, UR8 ;  /* 0x0000000800ff79e3 */ /* 0x0003e40008000000 */
[----:B-1----:R-:W-:Y:S02]  /*3770*/  ISETP.EQ.U32.AND P0, PT, R2, UR7, PT ;  /* 0x0000000702007c0c */ /* 0x002fe4000bf02070 */
[----:B--2---:R-:W-:Y:S02]  /*3780*/  LOP3.LUT R0, RZ, UR5, RZ, 0x33, !PT ;  /* 0x00000005ff007c12 */ /* 0x004fe4000f8e33ff */
[----:B---3--:R-:W-:Y:S02]  /*3790*/  MOV R2, UR6 ;  /* 0x0000000600027c02 */ /* 0x008fe40008000f00 */
[----:B------:R-:W1:Y:S07]  /*37a0*/  REDUX UR5, R0 ;  /* 0x00000000000573c4 */ /* 0x000e6e0000000000 */
[----:B------:R2:W-:Y:S01]  /*37b0*/  @P0 ATOMS.AND RZ, [UR4+0x14], R2 ;  /* 0x00001402ffff098c */ /* 0x0005e2000a800004 */
[----:B-1----:R-:W-:-:S05]  /*37c0*/  IMAD.U32 R0, RZ, RZ, UR5 ;  /* 0x00000005ff007e24 */ /* 0x002fca000f8e00ff */
[----:B------:R2:W-:Y:S01]  /*37d0*/  @P0 ATOMS.AND RZ, [UR4+0x18], R0 ;  /* 0x00001800ffff098c */ /* 0x0005e2000a800004 */
[----:B------:R-:W-:Y:S05]  /*37e0*/  BRA `(.L_x_66) ;  /* 0x0000000000147947 */ /* 0x000fea0003800000 */
.L_x_65:
[----:B------:R-:W-:Y:S02]  /*37f0*/  MOV R2, 0x3810 ;  /* 0x0000381000027802 */ /* 0x000fe40000000f00 */
[----:B----45:R-:W-:Y:S05]  /*3800*/  CALL.REL.NOINC `($__internal_0_$__cuda_sm10x_tcgen05_guardrail_trap_col_being_dealloced_not_returned_by_alloc) ;  /* 0x0000005c00d47944 */ /* 0x030fea0003c00000 */
[----:B------:R-:W-:Y:S05]  /*3810*/  BRA `(.L_x_66) ;  /* 0x0000000000087947 */ /* 0x000fea0003800000 */
.L_x_64:
[----:B------:R-:W-:Y:S02]  /*3820*/  MOV R2, 0x3840 ;  /* 0x0000384000027802 */ /* 0x000fe40000000f00 */
[----:B----45:R-:W-:Y:S05]  /*3830*/  CALL.REL.NOINC `($__internal_2_$__cuda_sm10x_tcgen05_guardrail_trap_unallocated_columns_being_dealloced) ;  /* 0x0000005c00e07944 */ /* 0x030fea0003c00000 */
.L_x_66:
[----:B------:R-:W-:Y:S01]  /*3840*/  NOP ;  /* 0x0000000000007918 */ /* 0x000fe20000000000 */
[----:B------:R-:W-:Y:S05]  /*3850*/  EXIT ;  /* 0x000000000000794d */ /* 0x000fea0003800000 */
.L_x_48:
[----:B------:R-:W-:-:S09]  /*3860*/  UISETP.NE.OR UP2, UPT, UR8, 0x3, !UP2 ;  /* 0x000000030800788c */ /* 0x000fd2000d745670 */
[----:B------:R-:W-:Y:S05]  /*3870*/  BRA.U UP2, `(.L_x_67) ;  /* 0x0000001102087547 */ /* 0x000fea000b800000 */
[----:B------:R-:W1:Y:S01]  /*3880*/  LDC R0, c[0x0][0xb30] ;  /* 0x0002cc00ff007b82 */ /* 0x000e620000000800 */
[----:B------:R-:W2:Y:S01]  /*3890*/  LDCU.64 UR8, c[0x0][0x888] ;  /* 0x00011100ff0877ac */ /* 0x000ea20008000a00 */
[----:B------:R-:W-:Y:S02]  /*38a0*/  HFMA2 R27, -RZ, RZ, 0, 0 ;  /* 0x00000000ff1b7431 */ /* 0x000fe400000001ff */
[----:B------:R-:W-:Y:S01]  /*38b0*/  IMAD.MOV.U32 R29, RZ, RZ, 0x1 ;  /* 0x00000001ff1d7424 */ /* 0x000fe200078e00ff */
[----:B------:R-:W-:Y:S01]  /*38c0*/  MOV R25, 0x2000 ;  /* 0x0000200000197802 */ /* 0x000fe20000000f00 */
[----:B------:R-:W4:Y:S01]  /*38d0*/  LDCU.64 UR4, c[0x0][0x890] ;  /* 0x00011200ff0477ac */ /* 0x000f220008000a00 */
[----:B------:R-:W-:Y:S01]  /*38e0*/  IMAD.MOV.U32 R28, RZ, RZ, RZ ;  /* 0x000000ffff1c7224 */ /* 0x000fe200078e00ff */
[----:B------:R-:W3:Y:S01]  /*38f0*/  LDC R24, c[0x0][0x370] ;  /* 0x0000dc00ff187b82 */ /* 0x000ee20000000800 */
[----:B------:R-:W-:Y:S01]  /*3900*/  UMOV UR7, 0x400 ;  /* 0x0000040000077882 */ /* 0x000fe20000000000 */
[----:B------:R-:W-:-:S02]  /*3910*/  UPLOP3.LUT UP1, UPT, UPT, UPT, UPT, 0x40, 0x4 ;  /* 0x000000000004789c */ /* 0x000fc40003f2e870 */
[----:B------:R-:W-:-:S04]  /*3920*/  ULEA UR7, UR37, UR7, 0x18 ;  /* 0x0000000725077291 */ /* 0x000fc8000f8ec0ff */
[----:B------:R-:W3:Y:S01]  /*3930*/  LDC R3, c[0x0][0xb0c] ;  /* 0x0002c300ff037b82 */ /* 0x000ee20000000800 */
[----:B------:R-:W-:Y:S02]  /*3940*/  UIADD3 UR13, UPT, UPT, UR7, 0x58, URZ ;  /* 0x00000058070d7890 */ /* 0x000fe4000fffe0ff */
[----:B--2---:R-:W-:Y:S02]  /*3950*/  UISETP.NE.U32.AND UP2, UPT, UR8, URZ, UPT ;  /* 0x000000ff0800728c */ /* 0x004fe4000bf45070 */
[----:B------:R-:W-:Y:S02]  /*3960*/  UIADD3 UR33, UPT, UPT, UR7, 0x40, URZ ;  /* 0x0000004007217890 */ /* 0x000fe4000fffe0ff */
[----:B----4-:R-:W-:Y:S01]  /*3970*/  UISETP.NE.U32.AND UP3, UPT, UR4, URZ, UPT ;  /* 0x000000ff0400728c */ /* 0x010fe2000bf65070 */
[----:B------:R-:W2:Y:S01]  /*3980*/  LDC R18, c[0x0][0xb20] ;  /* 0x0002c800ff127b82 */ /* 0x000ea20000000800 */
[----:B-1----:R-:W-:Y:S01]  /*3990*/  ISETP.NE.AND P1, PT, R0, 0x1, PT ;  /* 0x000000010000780c */ /* 0x002fe20003f25270 */
[----:B------:R-:W-:-:S02]  /*39a0*/  UISETP.NE.AND.EX UP2, UPT, UR9, URZ, UPT, UP2 ;  /* 0x000000ff0900728c */ /* 0x000fc4000bf45320 */
[----:B------:R-:W-:Y:S02]  /*39b0*/  UIADD3 UR25, UPT, UPT, UR7, 0x48, URZ ;  /* 0x0000004807197890 */ /* 0x000fe4000fffe0ff */
[----:B------:R-:W-:Y:S02]  /*39c0*/  UIADD3 UR17, UPT, UPT, UR7, 0x50, URZ ;  /* 0x0000005007117890 */ /* 0x000fe4000fffe0ff */
[----:B------:R-:W1:Y:S01]  /*39d0*/  LDC.64 R30, c[0x0][0x348] ;  /* 0x0000d200ff1e7b82 */ /* 0x000e620000000a00 */
[----:B------:R-:W-:Y:S02]  /*39e0*/  UPRMT UR13, UR37, 0x654, UR13 ;  /* 0x00000654250d7896 */ /* 0x000fe4000800000d */
[----:B------:R-:W-:-:S05]  /*39f0*/  UISETP.NE.AND.EX UP3, UPT, UR5, URZ, UPT, UP3 ;  /* 0x000000ff0500728c */ /* 0x000fca000bf65330 */
[----:B------:R-:W4:Y:S08]  /*3a00*/  LDC.64 R16, c[0x0][0xb10] ;  /* 0x0002c400ff107b82 */ /* 0x000f300000000a00 */
[----:B------:R-:W1:Y:S08]  /*3a10*/  LDC.64 R6, c[0x0][0xb18] ;  /* 0x0002c600ff067b82 */ /* 0x000e700000000a00 */
[----:B------:R-:W1:Y:S08]  /*3a20*/  LDC.64 R4, c[0x0][0xb28] ;  /* 0x0002ca00ff047b82 */ /* 0x000e700000000a00 */
[----:B--23--:R-:W1:Y:S02]  /*3a30*/  LDC R19, c[0x0][0x374] ;  /* 0x0000dd00ff137b82 */ /* 0x00ce640000000800 */
.L_x_78:
[C---:B------:R-:W-:Y:S02]  /*3a40*/  LEA R0, R28.reuse, UR7, 0x3 ;  /* 0x000000071c007c11 */ /* 0x040fe4000f8e18ff */
[----:B------:R-:W-:Y:S02]  /*3a50*/  SHF.L.U32 R2, R27, 0x1f, RZ ;  /* 0x0000001f1b027819 */ /* 0x000fe400000006ff */
[----:B------:R-:W-:Y:S02]  /*3a60*/  LEA R20, R28, UR7, 0x4 ;  /* 0x000000071c147c11 */ /* 0x000fe4000f8e20ff */
[----:B--2---:R-:W2:Y:S02]  /*3a70*/  SYNCS.PHASECHK.TRANS64.TRYWAIT P0, [R0+URZ+0x90], R2 ;  /* 0x00009002000075a7 */ /* 0x004ea400080011ff */
[----:B--2---:R-:W-:Y:S05]  /*3a80*/  @!P0 BRA `(.L_x_68) ;  /* 0x0000005400e48947 */ /* 0x004fea0003800000 */
.L_x_158:
[----:B------:R-:W-:Y:S01]  /*3a90*/  ISETP.GE.AND P0, PT, R40, 0x1, PT ;  /* 0x000000012800780c */ /* 0x000fe20003f06270 */
[----:B------:R-:W3:Y:S01]  /*3aa0*/  LDS.128 R20, [R20+0x120] ;  /* 0x0001200014147984 */ /* 0x000ee20000000c00 */
[----:B--2---:R-:W-:Y:S01]  /*3ab0*/  VIADD R0, R0, 0xa0 ;  /* 0x000000a000007836 */ /* 0x004fe20000000000 */
[----:B------:R-:W-:Y:S01]  /*3ac0*/  @!PT LDS RZ, [RZ] ;  /* 0x00000000fffff984 */ /* 0x000fe20000000800 */
[----:B------:R-:W-:Y:S01]  /*3ad0*/  @!PT LDS RZ, [RZ] ;  /* 0x00000000fffff984 */ /* 0x000fe20000000800 */
[----:B------:R-:W-:Y:S01]  /*3ae0*/  @!PT LDS RZ, [RZ] ;  /* 0x00000000fffff984 */ /* 0x000fe20000000800 */
[----:B------:R-:W-:Y:S01]  /*3af0*/  @!PT LDS RZ, [RZ] ;  /* 0x00000000fffff984 */ /* 0x000fe20000000800 */
[----:B------:R2:W-:Y:S06]  /*3b00*/  MEMBAR.ALL.CTA ;  /* 0x0000000000007992 */ /* 0x0005ec0000008000 */
[----:B--2---:R-:W2:Y:S01]  /*3b10*/  FENCE.VIEW.ASYNC.S ;  /* 0x00000000000073c6 */ /* 0x004ea20000000000 */
[----:B------:R-:W-:Y:S04]  /*3b20*/  PRMT R0, RZ, 0x654, R0 ;  /* 0x00000654ff007816 */ /* 0x000fe80000000000 */
[----:B--2---:R2:W-:Y:S01]  /*3b30*/  SYNCS.ARRIVE.TRANS64.RED.A1T0 RZ, [R0+URZ], RZ ;  /* 0x000000ff00ff79a7 */ /* 0x0045e200081004ff */
[----:B---3--:R-:W-:Y:S11]  /*3b40*/  LOP3.LUT P3, RZ, R22, 0x1, RZ, 0xc0, !PT ;  /* 0x0000000116ff7812 */ /* 0x008ff6000786c0ff */
[----:B------:R-:W-:Y:S02]  /*3b50*/  @!UPT UIADD3 URZ, UPT, UPT, URZ, URZ, URZ ;  /* 0x000000fffffff290 */ /* 0x000fe4000fffe0ff */
[----:B------:R-:W-:Y:S02]  /*3b60*/  @P3 MOV R11, R20 ;  /* 0x00000014000b3202 */ /* 0x000fe40000000f00 */
[----:B------:R-:W-:Y:S01]  /*3b70*/  @P3 LOP3.LUT R10, R21, 0xffff, RZ, 0xc0, !PT ;  /* 0x0000ffff150a3812 */ /* 0x000fe200078ec0ff */
[----:B--2---:R-:W-:Y:S06]  /*3b80*/  @!P0 BRA `(.L_x_69) ;  /* 0x0000000000a48947 */ /* 0x004fec0003800000 */
[-C--:B-1----:R-:W-:Y:S01]  /*3b90*/  IMAD.HI.U32 R0, R19, R7.reuse, RZ ;  /* 0x0000000713007227 */ /* 0x082fe200078e00ff */
[----:B------:R-:W-:Y:S02]  /*3ba0*/  ISETP.NE.AND P0, PT, R6, 0x1, PT ;  /* 0x000000010600780c */ /* 0x000fe40003f05270 */
[----:B------:R-:W-:Y:S01]  /*3bb0*/  ISETP.NE.AND P2, PT, R40, 0x1, PT ;  /* 0x000000012800780c */ /* 0x000fe20003f45270 */
[----:B----4-:R-:W-:Y:S01]  /*3bc0*/  IMAD.HI.U32 R9, R24, R16, RZ ;  /* 0x0000001018097227 */ /* 0x010fe200078e00ff */
[----:B------:R-:W-:Y:S02]  /*3bd0*/  SHF.R.U32.HI R0, RZ, R18, R0 ;  /* 0x00000012ff007219 */ /* 0x000fe40000011600 */
[----:B------:R-:W-:Y:S01]  /*3be0*/  ISETP.NE.AND P4, PT, R3, 0x1, PT ;  /* 0x000000010300780c */ /* 0x000fe20003f85270 */
[----:B------:R-:W-:Y:S01]  /*3bf0*/  IMAD.HI.U32 R13, R10, R7, RZ ;  /* 0x000000070a0d7227 */ /* 0x000fe200078e00ff */
[----:B------:R-:W-:Y:S02]  /*3c00*/  SHF.R.U32.HI R9, RZ, R17, R9 ;  /* 0x00000011ff097219 */ /* 0x000fe40000011609 */
[----:B------:R-:W-:Y:S01]  /*3c10*/  SEL R0, R19, R0, !P0 ;  /* 0x0000000013007207 */ /* 0x000fe20004000000 */
[----:B------:R-:W-:Y:S01]  /*3c20*/  IMAD.HI.U32 R12, R11, R16, RZ ;  /* 0x000000100b0c7227 */ /* 0x000fe200078e00ff */
[----:B------:R-:W-:Y:S03]  /*3c30*/  SEL R9, R24, R9, !P4 ;  /* 0x0000000918097207 */ /* 0x000fe60006000000 */
[-C--:B------:R-:W-:Y:S01]  /*3c40*/  IMAD.HI.U32 R8, R0, R4.reuse, RZ ;  /* 0x0000000400087227 */ /* 0x080fe200078e00ff */
[----:B------:R-:W-:Y:S03]  /*3c50*/  SHF.R.U32.HI R12, RZ, R17, R12 ;  /* 0x00000011ff0c7219 */ /* 0x000fe6000001160c */
[----:B------:R-:W-:Y:S01]  /*3c60*/  IMAD.HI.U32 R2, R9, R4, RZ ;  /* 0x0000000409027227 */ /* 0x000fe200078e00ff */
[-C--:B------:R-:W-:Y:S02]  /*3c70*/  @P2 SHF.R.U32.HI R0, RZ, R5.reuse, R8 ;  /* 0x00000005ff002219 */ /* 0x080fe40000011608 */
[----:B------:R-:W-:Y:S02]  /*3c80*/  SHF.R.U32.HI R8, RZ, R18, R13 ;  /* 0x00000012ff087219 */ /* 0x000fe4000001160d */
[----:B------:R-:W-:Y:S01]  /*3c90*/  @P2 SHF.R.U32.HI R9, RZ, R5, R2 ;  /* 0x00000005ff092219 */ /* 0x000fe20000011602 */
[----:B------:R-:W-:Y:S01]  /*3ca0*/  IMAD R0, R40, R0, RZ ;  /* 0x0000000028007224 */ /* 0x000fe200078e02ff */
[----:B------:R-:W-:Y:S02]  /*3cb0*/  SEL R8, R10, R8, !P0 ;  /* 0x000000080a087207 */ /* 0x000fe40004000000 */
[----:B------:R-:W-:Y:S01]  /*3cc0*/  SEL R2, R11, R12, !P4 ;  /* 0x0000000c0b027207 */ /* 0x000fe20006000000 */
[----:B------:R-:W-:Y:S01]  /*3cd0*/  IMAD R12, R40, R9, RZ ;  /* 0x00000009280c7224 */ /* 0x000fe200078e02ff */
[C---:B------:R-:W-:Y:S01]  /*3ce0*/  ISETP.GE.AND P0, PT, R8.reuse, R0, PT ;  /* 0x000000000800720c */ /* 0x040fe20003f06270 */
[----:B------:R-:W-:Y:S03]  /*3cf0*/  IMAD.HI.U32 R0, R8, R4, RZ ;  /* 0x0000000408007227 */ /* 0x000fe600078e00ff */
[----:B------:R-:W-:Y:S02]  /*3d00*/  ISETP.GE.OR P0, PT, R2, R12, P0 ;  /* 0x0000000c0200720c */ /* 0x000fe40000706670 */
[-C--:B------:R-:W-:Y:S04]  /*3d10*/  SHF.R.U32.HI R0, RZ, R5.reuse, R0 ;  /* 0x00000005ff007219 */ /* 0x080fe80000011600 */
[----:B------:R-:W-:Y:S05]  /*3d20*/  SEL R13, R8, R0, !P2 ;  /* 0x00000000080d7207 */ /* 0x000fea0005000000 */
[----:B------:R-:W-:Y:S02]  /*3d30*/  IMAD.MOV R12, RZ, RZ, -R13 ;  /* 0x000000ffff0c7224 */ /* 0x000fe400078e0a0d */
[----:B------:R-:W-:Y:S04]  /*3d40*/  @!P0 IMAD.HI.U32 R0, R2, R4, RZ ;  /* 0x0000000402008227 */ /* 0x000fe800078e00ff */
[----:B------:R-:W-:Y:S01]  /*3d50*/  IMAD R12, R40, R12, R8 ;  /* 0x0000000c280c7224 */ /* 0x000fe200078e0208 */
[----:B------:R-:W-:Y:S04]  /*3d60*/  @!P0 SHF.R.U32.HI R0, RZ, R5, R0 ;  /* 0x00000005ff008219 */ /* 0x000fe80000011600 */
[----:B------:R-:W-:Y:S04]  /*3d70*/  @!P0 SEL R0, R2, R0, !P2 ;  /* 0x0000000002008207 */ /* 0x000fe80005000000 */
[----:B------:R-:W-:Y:S01]  /*3d80*/  @!P0 IADD3 R13, PT, PT, R13, -R0, RZ ;  /* 0x800000000d0d8210 */ /* 0x000fe20007ffe0ff */
[----:B------:R-:W-:Y:S01]  /*3d90*/  @!P0 IMAD R0, R9, R12, R0 ;  /* 0x0000000c09008224 */ /* 0x000fe200078e0200 */
[----:B------:R-:W-:Y:S01]  /*3da0*/  IADD3 R9, PT, PT, -R8, RZ, RZ ;  /* 0x000000ff08097210 */ /* 0x000fe20007ffe1ff */
[--C-:B------:R-:W-:Y:S02]  /*3db0*/  IMAD.MOV R12, RZ, RZ, -R2.reuse ;  /* 0x000000ffff0c7224 */ /* 0x100fe400078e0a02 */
[----:B------:R-:W-:Y:S02]  /*3dc0*/  @!P0 IMAD R8, R13, R40, R2 ;  /* 0x000000280d088224 */ /* 0x000fe400078e0202 */
[----:B------:R-:W-:Y:S02]  /*3dd0*/  @!P0 IMAD.MOV.U32 R2, RZ, RZ, R0 ;  /* 0x000000ffff028224 */ /* 0x000fe400078e0000 */
[----:B------:R-:W-:Y:S02]  /*3de0*/  IMAD R11, R3, R12, R11 ;  /* 0x0000000c030b7224 */ /* 0x000fe400078e020b */
[----:B------:R-:W-:Y:S02]  /*3df0*/  IMAD R10, R6, R9, R10 ;  /* 0x00000009060a7224 */ /* 0x000fe400078e020a */
[----:B------:R-:W-:Y:S02]  /*3e00*/  IMAD R11, R2, R3, R11 ;  /* 0x00000003020b7224 */ /* 0x000fe400078e020b */
[----:B------:R-:W-:Y:S02]  /*3e10*/  IMAD R10, R8, R6, R10 ;  /* 0x00000006080a7224 */ /* 0x000fe400078e020a */
.L_x_69:
[----:B------:R-:W-:Y:S05]  /*3e20*/  BRA.U UP1, `(.L_x_70) ;  /* 0x0000000101107547 */ /* 0x000fea000b800000 */
[----:B------:R-:W-:Y:S04]  /*3e30*/  MOV R2, UR6 ;  /* 0x0000000600027c02 */ /* 0x000fe80008000f00 */
[----:B------:R-:W-:Y:S04]  /*3e40*/  SHF.L.U32 R2, R2, 0x1f, RZ ;  /* 0x0000001f02027819 */ /* 0x000fe800000006ff */
[----:B------:R-:W2:Y:S02]  /*3e50*/  SYNCS.PHASECHK.TRANS64.TRYWAIT P0, [UR7+0x88], R2 ;  /* 0x00008802ff0075a7 */ /* 0x000ea40008001107 */
[----:B--2---:R-:W-:Y:S05]  /*3e60*/  @!P0 BRA `(.L_x_71) ;  /* 0x0000005400008947 */ /* 0x004fea0003800000 */
.L_x_70:
[----:B------:R-:W-:Y:S02]  /*3e70*/  R2UR UR35, R15 ;  /* 0x000000000f2372ca */ /* 0x000fe400000e0000 */
[----:B------:R-:W-:Y:S02]  /*3e80*/  R2UR UR34, R14 ;  /* 0x000000000e2272ca */ /* 0x000fe400000e0000 */
[----:B------:R-:W-:Y:S02]  /*3e90*/  ISETP.NE.U32.AND P2, PT, RZ, UR4, PT ;  /* 0x00000004ff007c0c */ /* 0x000fe4000bf45070 */
[----:B------:R-:W-:Y:S02]  /*3ea0*/  SHF.L.U32 R14, R29, 0x1f, RZ ;  /* 0x0000001f1d0e7819 */ /* 0x000fe400000006ff */
[----:B------:R-:W-:Y:S05]  /*3eb0*/  ISETP.NE.AND.EX P2, PT, RZ, UR5, PT, P2 ;  /* 0x00000005ff007c0c */ /* 0x000fea000bf45320 */
[----:B------:R-:W-:Y:S02]  /*3ec0*/  USHF.L.U32 UR35, UR35, 0x7, URZ ;  /* 0x0000000723237899 */ /* 0x000fe400080006ff */
[----:B------:R-:W-:Y:S01]  /*3ed0*/  USHF.L.U32 UR34, UR34, 0x7, URZ ;  /* 0x0000000722227899 */ /* 0x000fe200080006ff */
[----:B------:R-:W-:Y:S11]  /*3ee0*/  BRA.U !UP3, `(.L_x_72) ;  /* 0x000000010b347547 */ /* 0x000ff6000b800000 */
[----:B------:R-:W-:Y:S01]  /*3ef0*/  UPLOP3.LUT UP0, UPT, UPT, UPT, UP2, 0x80, 0x8 ;  /* 0x000000000008789c */ /* 0x000fe20003f0f020 */
[----:B--2---:R-:W-:Y:S02]  /*3f00*/  HFMA2 R0, -RZ, RZ, 0, 5.9604644775390625e-08 ;  /* 0x00000001ff007431 */ /* 0x004fe400000001ff */
[----:B------:R-:W-:Y:S03]  /*3f10*/  IMAD.MOV.U32 R88, RZ, RZ, 0x1 ;  /* 0x00000001ff587424 */ /* 0x000fe600078e00ff */
[----:B------:R-:W-:Y:S05]  /*3f20*/  PLOP3.LUT P0, PT, PT, PT, UP0, 0x80, 0x8 ;  /* 0x000000000008781c */ /* 0x000fea0003f0f008 */
[----:B------:R-:W2:Y:S01]  /*3f30*/  @UP0 LDCU.64 UR10, c[0x0][0x888] ;  /* 0x00011100ff0a07ac */ /* 0x000ea20008000a00 */
[----:B------:R-:W-:Y:S07]  /*3f40*/  @UP0 UIMAD UR8, UR36, UR4, URZ ;  /* 0x00000004240802a4 */ /* 0x000fee000f8e02ff */
[----:B------:R-:W-:Y:S01]  /*3f50*/  @!P0 PRMT R88, R0, 0x7610, R88 ;  /* 0x0000761000588816 */ /* 0x000fe20000000058 */
[----:B--2---:R-:W-:Y:S03]  /*3f60*/  @UP0 UIMAD.WIDE UR10, UR8, 0x4, UR10 ;  /* 0x00000004080a08a5 */ /* 0x004fe6000f8e020a */
[----:B------:R-:W2:Y:S03]  /*3f70*/  @!UP0 LDCU UR8, c[0x0][0x880] ;  /* 0x00011000ff0887ac */ /* 0x000ea60008000800 */
[----:B------:R-:W-:Y:S01]  /*3f80*/  IMAD.U32 R8, RZ, RZ, UR10 ;  /* 0x0000000aff087e24 */ /* 0x000fe2000f8e00ff */
[----:B------:R-:W-:Y:S05]  /*3f90*/  MOV R9, UR11 ;  /* 0x0000000b00097c02 */ /* 0x000fea0008000f00 */
[----:B-----5:R3:W5:Y:S02]  /*3fa0*/  @P0 LDG.E R49, desc[UR46][R8.64] ;  /* 0x0000002e08310981 */ /* 0x020764000c1e1900 */
[----:B--23--:R-:W-:Y:S07]  /*3fb0*/  @!P0 IMAD.U32 R49, RZ, RZ, UR8 ;  /* 0x00000008ff318e24 */ /* 0x00cfee000f8e00ff */
.L_x_72:
[----:B-----5:R-:W-:Y:S01]  /*3fc0*/  @!P2 FSETP.EQ.AND P0, PT, R49, RZ, PT ;  /* 0x000000ff3100a20b */ /* 0x020fe20003f02000 */
[----:B------:R-:W-:Y:S01]  /*3fd0*/  @!UPT UIADD3 URZ, UPT, UPT, URZ, URZ, URZ ;  /* 0x000000fffffff290 */ /* 0x000fe2000fffe0ff */
[----:B------:R-:W-:Y:S11]  /*3fe0*/  @!P2 BRA `(.L_x_73) ;  /* 0x000000000014a947 */ /* 0x000ff60003800000 */
[----:B------:R-:W-:Y:S02]  /*3ff0*/  LOP3.LUT P2, RZ, R88, 0xff, RZ, 0xc0, !PT ;  /* 0x000000ff58ff7812 */ /* 0x000fe4000784c0ff */
[----:B------:R-:W-:Y:S04]  /*4000*/  PLOP3.LUT P0, PT, PT, PT, UP0, 0x80, 0x8 ;  /* 0x000000000008781c */ /* 0x000fe80003f0f008 */
[----:B------:R-:W-:Y:S07]  /*4010*/  PLOP3.LUT P0, PT, P0, PT, PT, 0x8, 0x80 ;  /* 0x000000000080781c */ /* 0x000fee000070e170 */
[----:B------:R-:W-:Y:S11]  /*4020*/  @P2 FSETP.EQ.AND P0, PT, R49, RZ, PT ;  /* 0x000000ff3100220b */ /* 0x000ff60003f02000 */
[----:B------:R-:W-:Y:S02]  /*4030*/  @!UPT UIADD3 URZ, UPT, UPT, URZ, URZ, URZ ;  /* 0x000000fffffff290 */ /* 0x000fe4000fffe0ff */
.L_x_73:
[----:B------:R-:W3:Y:S01]  /*4040*/  SYNCS.PHASECHK.TRANS64.TRYWAIT P2, [UR7+0x60], R14 ;  /* 0x0000600eff0075a7 */ /* 0x000ee20008041107 */
[----:B------:R-:W-:Y:S04]  /*4050*/  ELECT P4, URZ, PT ;  /* 0x0000000000ff782f */ /* 0x000fe80003880000 */
[----:B------:R-:W-:Y:S11]  /*4060*/  PLOP3.LUT P4, PT, P0, P4, PT, 0xf2, 0x2f ;  /* 0x00000000002f781c */ /* 0x000ff60000789e72 */
[----:B------:R-:W-:Y:S02]  /*4070*/  @!UPT UIADD3 URZ, UPT, UPT, URZ, URZ, URZ ;  /* 0x000000fffffff290 */ /* 0x000fe4000fffe0ff */
[----:B-1----:R-:W-:Y:S05]  /*4080*/  @!P4 IADD3 R8, P0, PT, R30, 0x580, RZ ;  /* 0x000005801e08c810 */ /* 0x002fea0007f1e0ff */
[----:B--2---:R-:W-:Y:S01]  /*4090*/  @!P4 IMAD.X R2, RZ, RZ, R31, P0 ;  /* 0x000000ffff02c224 */ /* 0x004fe200000e061f */
[----:B---3--:R-:W-:Y:S07]  /*40a0*/  @!P2 BRA `(.L_x_74) ;  /* 0x000000500088a947 */ /* 0x008fee0003800000 */
.L_x_161:
[----:B------:R-:W-:Y:S01]  /*40b0*/  @!P4 R2UR UR8, R2 ;  /* 0x000000000208c2ca */ /* 0x000fe200000e0000 */
[----:B------:R-:W-:Y:S01]  /*40c0*/  VOTEU.ALL UP1, P4 ;  /* 0x0000000000ff7886 */ /* 0x000fe20002020000 */
[----:B------:R-:W-:Y:S01]  /*40d0*/  @!P4 R2UR UR9, R8 ;  /* 0x000000000809c2ca */ /* 0x000fe200000e0000 */
[----:B-1----:R-:W-:Y:S01]  /*40e0*/  @!P4 IMAD.MOV.U32 R0, RZ, RZ, 0x2000 ;  /* 0x00002000ff00c424 */ /* 0x002fe200078e00ff */
[----:B------:R-:W-:Y:S01]  /*40f0*/  UMOV UR10, 0x0 ;  /* 0x00000000000a7882 */ /* 0x000fe20000000000 */
[----:B------:R-:W-:Y:S01]  /*4100*/  UMOV UR11, 0x10000000 ;  /* 0x10000000000b7882 */ /* 0x000fe20000000000 */
[----:B------:R-:W-:Y:S01]  /*4110*/  @!UP1 UIADD3 UR32, UPT, UPT, UR7, 0x200, URZ ;  /* 0x0000020007209890 */ /* 0x000fe2000fffe0ff */
[----:B------:R-:W-:Y:S06]  /*4120*/  VOTEU.ALL UP1, P4 ;  /* 0x0000000000ff7886 */ /* 0x000fec0002020000 */
[----:B------:R-:W-:Y:S01]  /*4130*/  IMAD.U32 R9, RZ, RZ, UR8 ;  /* 0x00000008ff097e24 */ /* 0x000fe2000f8e00ff */
[----:B------:R-:W-:Y:S01]  /*4140*/  UPRMT UR8, UR37, 0x654, UR33 ;  /* 0x0000065425087896 */ /* 0x000fe20008000021 */
[----:B------:R-:W-:Y:S03]  /*4150*/  IMAD.U32 R8, RZ, RZ, UR9 ;  /* 0x00000009ff087e24 */ /* 0x000fe6000f8e00ff */
[----:B------:R-:W-:Y:S02]  /*4160*/  @!P4 R2UR UR15, R9 ;  /* 0x00000000090fc2ca */ /* 0x000fe400000e0000 */
[----:B------:R-:W-:Y:S02]  /*4170*/  @!P4 R2UR UR14, R8 ;  /* 0x00000000080ec2ca */ /* 0x000fe400000e0000 */
[----:B------:R-:W-:Y:S05]  /*4180*/  @!P4 IADD3 R8, P0, PT, R30, 0x580, RZ ;  /* 0x000005801e08c810 */ /* 0x000fea0007f1e0ff */
[----:B------:R-:W-:Y:S06]  /*4190*/  @!P4 IMAD.X R2, RZ, RZ, R31, P0 ;  /* 0x000000ffff02c224 */ /* 0x000fec00000e061f */
[----:B------:R1:W-:Y:S01]  /*41a0*/  @!UP1 UTMALDG.3D [UR32], [UR14], desc[UR10] ;  /* 0x00000a200e0095b4 */ /* 0x0003e20008011000 */
[----:B------:R1:W-:Y:S01]  /*41b0*/  @!P4 SYNCS.ARRIVE.TRANS64.RED.A0TR RZ, [UR7+0x40], R0 ;  /* 0x00004000ffffc9a7 */ /* 0x0003e20008300407 */
[----:B------:R-:W-:Y:S01]  /*41c0*/  SYNCS.ARRIVE.TRANS64.RED.A1T0 RZ, [UR8], RZ ;  /* 0x000000ffffff79a7 */ /* 0x000fe20008100408 */
[----:B------:R-:W2:Y:S02]  /*41d0*/  SYNCS.PHASECHK.TRANS64.TRYWAIT P2, [UR7+0x68], R14 ;  /* 0x0000680eff0075a7 */ /* 0x000ea40008041107 */
[----:B-12---:R-:W-:Y:S05]  /*41e0*/  @!P2 BRA `(.L_x_75) ;  /* 0x000000500050a947 */ /* 0x006fea0003800000 */
.L_x_163:
[----:B------:R-:W-:Y:S01]  /*41f0*/  @!P4 R2UR UR8, R2 ;  /* 0x000000000208c2ca */ /* 0x000fe200000e0000 */
[----:B------:R-:W-:Y:S01]  /*4200*/  VOTEU.ALL UP1, P4 ;  /* 0x0000000000ff7886 */ /* 0x000fe20002020000 */
[----:B------:R-:W-:Y:S01]  /*4210*/  @!P4 R2UR UR9, R8 ;  /* 0x000000000809c2ca */ /* 0x000fe200000e0000 */
[----:B-1----:R-:W-:Y:S01]  /*4220*/  @!P4 IMAD.MOV.U32 R0, RZ, RZ, 0x2000 ;  /* 0x00002000ff00c424 */ /* 0x002fe200078e00ff */
[----:B------:R-:W-:Y:S01]  /*4230*/  UMOV UR10, 0x0 ;  /* 0x00000000000a7882 */ /* 0x000fe20000000000 */
[----:B------:R-:W-:Y:S01]  /*4240*/  UMOV UR11, 0x10000000 ;  /* 0x10000000000b7882 */ /* 0x000fe20000000000 */
[----:B------:R-:W-:Y:S02]  /*4250*/  @!UP1 UIADD3 UR26, UPT, UPT, UR34, 0x20, URZ ;  /* 0x00000020221a9890 */ /* 0x000fe4000fffe0ff */
[----:B------:R-:W-:Y:S01]  /*4260*/  @!UP1 UIADD3 UR24, UPT, UPT, UR7, 0x2200, URZ ;  /* 0x0000220007189890 */ /* 0x000fe2000fffe0ff */
[----:B------:R-:W-:Y:S01]  /*4270*/  VOTEU.ALL UP1, P4 ;  /* 0x0000000000ff7886 */ /* 0x000fe20002020000 */
[----:B------:R-:W-:Y:S01]  /*4280*/  UMOV UR27, UR35 ;  /* 0x00000023001b7c82 */ /* 0x000fe20008000000 */
[----:B------:R-:W-:Y:S02]  /*4290*/  UMOV UR28, UR36 ;  /* 0x00000024001c7c82 */ /* 0x000fe40008000000 */
        /* <DEDUP_REMOVED lines=12> */
.L_x_165:
[----:B------:R-:W2:Y:S01]  /*4360*/  LDC.64 R12, c[0x0][0xb18] ;  /* 0x0002c600ff0c7b82 */ /* 0x000ea20000000a00 */
[----:B------:R-:W-:Y:S01]  /*4370*/  @!P4 R2UR UR8, R2 ;  /* 0x000000000208c2ca */ /* 0x000fe200000e0000 */
[----:B------:R-:W-:Y:S01]  /*4380*/  VOTEU.ALL UP1, P4 ;  /* 0x0000000000ff7886 */ /* 0x000fe20002020000 */
[----:B------:R-:W-:Y:S01]  /*4390*/  @!P4 R2UR UR9, R8 ;  /* 0x000000000809c2ca */ /* 0x000fe200000e0000 */
[----:B-1----:R-:W-:Y:S01]  /*43a0*/  @!P4 IMAD.MOV.U32 R0, RZ, RZ, 0x2000 ;  /* 0x00002000ff00c424 */ /* 0x002fe200078e00ff */
[----:B------:R-:W-:Y:S03]  /*43b0*/  UMOV UR10, 0x0 ;  /* 0x00000000000a7882 */ /* 0x000fe60000000000 */
[----:B------:R-:W1:Y:S01]  /*43c0*/  @!P1 LDC R2, c[0x0][0xb0c] ;  /* 0x0002c300ff029b82 */ /* 0x000e620000000800 */
[----:B------:R-:W-:Y:S01]  /*43d0*/  @!UP1 UIADD3 UR18, UPT, UPT, UR34, 0x40, URZ ;  /* 0x0000004022129890 */ /* 0x000fe2000fffe0ff */
[----:B------:R-:W-:Y:S01]  /*43e0*/  @P3 SHF.R.U32.HI R26, RZ, 0x10, R21 ;  /* 0x00000010ff1a3819 */ /* 0x000fe20000011615 */
[----:B------:R-:W-:Y:S01]  /*43f0*/  @!UP1 UIADD3 UR16, UPT, UPT, UR7, 0x4200, URZ ;  /* 0x0000420007109890 */ /* 0x000fe2000fffe0ff */
[----:B------:R-:W-:Y:S01]  /*4400*/  VIADD R28, R28, 0x1 ;  /* 0x000000011c1c7836 */ /* 0x000fe20000000000 */
[----:B------:R-:W-:Y:S01]  /*4410*/  VOTEU.ALL UP1, P4 ;  /* 0x0000000000ff7886 */ /* 0x000fe20002020000 */
[----:B------:R-:W-:Y:S01]  /*4420*/  UMOV UR11, 0x10000000 ;  /* 0x10000000000b7882 */ /* 0x000fe20000000000 */
[----:B------:R-:W-:Y:S01]  /*4430*/  UMOV UR19, UR35 ;  /* 0x0000002300137c82 */ /* 0x000fe20008000000 */
[----:B------:R-:W-:Y:S01]  /*4440*/  IMAD.U32 R9, RZ, RZ, UR8 ;  /* 0x00000008ff097e24 */ /* 0x000fe2000f8e00ff */
[----:B------:R-:W-:Y:S01]  /*4450*/  UMOV UR20, UR36 ;  /* 0x0000002400147c82 */ /* 0x000fe20008000000 */
[----:B------:R-:W-:Y:S01]  /*4460*/  IMAD.U32 R8, RZ, RZ, UR9 ;  /* 0x00000009ff087e24 */ /* 0x000fe2000f8e00ff */
[----:B------:R-:W-:Y:S02]  /*4470*/  UPRMT UR8, UR37, 0x654, UR17 ;  /* 0x0000065425087896 */ /* 0x000fe40008000011 */
[----:B------:R-:W-:Y:S02]  /*4480*/  @!P4 R2UR UR15, R9 ;  /* 0x00000000090fc2ca */ /* 0x000fe400000e0000 */
[----:B------:R-:W-:Y:S02]  /*4490*/  @!P4 R2UR UR14, R8 ;  /* 0x00000000080ec2ca */ /* 0x000fe400000e0000 */
[----:B------:R-:W3:Y:S11]  /*44a0*/  LDC.64 R8, c[0x0][0xb10] ;  /* 0x0002c400ff087b82 */ /* 0x000ef60000000a00 */
[----:B------:R1:W-:Y:S01]  /*44b0*/  @!UP1 UTMALDG.3D [UR16], [UR14], desc[UR10] ;  /* 0x00000a100e0095b4 */ /* 0x0003e20008011000 */
[----:B------:R5:W-:Y:S01]  /*44c0*/  @!P4 SYNCS.ARRIVE.TRANS64.RED.A0TR RZ, [UR7+0x50], R0 ;  /* 0x00005000ffffc9a7 */ /* 0x000be20008300407 */
[C---:B---3--:R-:W-:Y:S01]  /*44d0*/  @!P1 IMAD.HI.U32 R8, R11.reuse, R8, RZ ;  /* 0x000000080b089227 */ /* 0x048fe200078e00ff */
[----:B--2---:R-:W-:Y:S02]  /*44e0*/  @!P1 ISETP.NE.AND P0, PT, R12, 0x1, PT ;  /* 0x000000010c00980c */ /* 0x004fe40003f05270 */
[----:B-1----:R-:W-:Y:S01]  /*44f0*/  @!P1 ISETP.NE.AND P2, PT, R2, 0x1, PT ;  /* 0x000000010200980c */ /* 0x002fe20003f45270 */
[----:B------:R-:W-:Y:S01]  /*4500*/  SYNCS.ARRIVE.TRANS64.RED.A1T0 RZ, [UR8], RZ ;  /* 0x000000ffffff79a7 */ /* 0x000fe20008100408 */
[C---:B------:R-:W-:Y:S01]  /*4510*/  @!P1 IMAD.HI.U32 R13, R10.reuse, R13, RZ ;  /* 0x0000000d0a0d9227 */ /* 0x040fe200078e00ff */
[----:B------:R-:W-:Y:S04]  /*4520*/  @!P1 SHF.R.U32.HI R8, RZ, R9, R8 ;  /* 0x00000009ff089219 */ /* 0x000fe80000011608 */
[----:B------:R-:W-:Y:S01]  /*4530*/  @!P1 SEL R8, R11, R8, !P2 ;  /* 0x000000080b089207 */ /* 0x000fe20005000000 */
[----:B------:R-:W1:Y:S01]  /*4540*/  SYNCS.PHASECHK.TRANS64.TRYWAIT P5, [UR7+0x78], R14 ;  /* 0x0000780eff0075a7 */ /* 0x000e6200080a1107 */
[----:B-----5:R-:W2:Y:S02]  /*4550*/  @!P1 LDC R0, c[0x0][0xb20] ;  /* 0x0002c800ff009b82 */ /* 0x020ea40000000800 */
[----:B--2---:R-:W-:Y:S04]  /*4560*/  @!P1 SHF.R.U32.HI R0, RZ, R0, R13 ;  /* 0x00000000ff009219 */ /* 0x004fe8000001160d */
[----:B------:R-:W-:Y:S05]  /*4570*/  @!P1 SEL R9, R10, R0, !P0 ;  /* 0x000000000a099207 */ /* 0x000fea0004000000 */
[----:B------:R-:W-:Y:S02]  /*4580*/  @!P1 IMAD.IADD R0, R9, 0x1, -R8 ;  /* 0x0000000109009824 */ /* 0x000fe400078e0a08 */
[----:B------:R-:W-:Y:S02]  /*4590*/  @!P1 IMAD.IADD R8, R8, 0x1, -R9 ;  /* 0x0000000108089824 */ /* 0x000fe400078e0a09 */
[----:B------:R-:W-:Y:S02]  /*45a0*/  @!P1 IMAD R11, R0, R2, R11 ;  /* 0x00000002000b9224 */ /* 0x000fe400078e020b */
[----:B------:R-:W-:Y:S01]  /*45b0*/  @!P1 IMAD R10, R8, R12, R10 ;  /* 0x0000000c080a9224 */ /* 0x000fe200078e020a */
[----:B-1----:R-:W-:Y:S06]  /*45c0*/  @!P5 BRA `(.L_x_77) ;  /* 0x0000004c0088d947 */ /* 0x002fec0003800000 */
.L_x_167:
[----:B------:R-:W-:Y:S01]  /*45d0*/  @!P4 IADD3 R2, P0, PT, R30, 0x580, RZ ;  /* 0x000005801e02c810 */ /* 0x000fe20007f1e0ff */
[----:B------:R-:W-:Y:S01]  /*45e0*/  VOTEU.ALL UP1, P4 ;  /* 0x0000000000ff7886 */ /* 0x000fe20002020000 */
[----:B------:R-:W-:Y:S01]  /*45f0*/  UMOV UR18, 0x0 ;  /* 0x0000000000127882 */ /* 0x000fe20000000000 */
[----:B------:R-:W-:Y:S01]  /*4600*/  UMOV UR19, 0x10000000 ;  /* 0x1000000000137882 */ /* 0x000fe20000000000 */
[----:B------:R-:W-:Y:S01]  /*4610*/  @!P4 R2UR UR9, R2 ;  /* 0x000000000209c2ca */ /* 0x000fe200000e0000 */
[----:B-1----:R-:W-:Y:S01]  /*4620*/  @!P4 IMAD.X R0, RZ, RZ, R31, P0 ;  /* 0x000000ffff00c224 */ /* 0x002fe200000e061f */
[----:B------:R-:W-:Y:S01]  /*4630*/  @!UP1 UIADD3 UR10, UPT, UPT, UR34, 0x60, URZ ;  /* 0x00000060220a9890 */ /* 0x000fe2000fffe0ff */
[----:B------:R-:W-:Y:S01]  /*4640*/  ISETP.NE.AND P0, PT, R28, 0x2, PT ;  /* 0x000000021c00780c */ /* 0x000fe20003f05270 */
[----:B------:R-:W-:Y:S01]  /*4650*/  UMOV UR11, UR35 ;  /* 0x00000023000b7c82 */ /* 0x000fe20008000000 */
[----:B------:R-:W-:Y:S01]  /*4660*/  UMOV UR12, UR36 ;  /* 0x00000024000c7c82 */ /* 0x000fe20008000000 */
[----:B------:R-:W-:Y:S01]  /*4670*/  @!P4 R2UR UR8, R0 ;  /* 0x000000000008c2ca */ /* 0x000fe200000e0000 */
[----:B------:R-:W-:Y:S01]  /*4680*/  IMAD.IADD R14, R10, 0x1, R86 ;  /* 0x000000010a0e7824 */ /* 0x000fe200078e0256 */
[----:B------:R-:W-:Y:S01]  /*4690*/  @P3 R2UR UR36, R26 ;  /* 0x000000001a2432ca */ /* 0x000fe200000e0000 */
[----:B------:R-:W-:Y:S01]  /*46a0*/  IMAD.IADD R15, R11, 0x1, R87 ;  /* 0x000000010b0f7824 */ /* 0x000fe200078e0257 */
[----:B------:R-:W-:Y:S02]  /*46b0*/  SEL R0, RZ, 0x1, P0 ;  /* 0x00000001ff007807 */ /* 0x000fe40000000000 */
[----:B------:R-:W-:Y:S01]  /*46c0*/  LOP3.LUT R29, R29, 0x1, RZ, 0x3c, !PT ;  /* 0x000000011d1d7812 */ /* 0x000fe200078e3cff */
[----:B------:R-:W-:Y:S01]  /*46d0*/  IMAD.U32 R8, RZ, RZ, UR9 ;  /* 0x00000009ff087e24 */ /* 0x000fe2000f8e00ff */
[----:B------:R-:W-:Y:S01]  /*46e0*/  @!UP1 UIADD3 UR9, UPT, UPT, UR7, 0x58, URZ ;  /* 0x0000005807099890 */ /* 0x000fe2000fffe0ff */
[----:B------:R-:W-:Y:S02]  /*46f0*/  LOP3.LUT R27, R27, R0, RZ, 0x3c, !PT ;  /* 0x000000001b1b7212 */ /* 0x000fe400078e3cff */
[----:B------:R-:W-:Y:S02]  /*4700*/  SEL R28, R28, RZ, P0 ;  /* 0x000000ff1c1c7207 */ /* 0x000fe40000000000 */
[----:B------:R-:W-:Y:S01]  /*4710*/  IMAD.U32 R9, RZ, RZ, UR8 ;  /* 0x00000008ff097e24 */ /* 0x000fe2000f8e00ff */
[----:B------:R-:W-:Y:S01]  /*4720*/  @!P4 R2UR UR14, R8 ;  /* 0x00000000080ec2ca */ /* 0x000fe200000e0000 */
[----:B------:R-:W-:Y:S01]  /*4730*/  @!UP1 UIADD3 UR8, UPT, UPT, UR7, 0x6200, URZ ;  /* 0x0000620007089890 */ /* 0x000fe2000fffe0ff */
[----:B------:R-:W-:Y:S02]  /*4740*/  VOTEU.ALL UP1, P4 ;  /* 0x0000000000ff7886 */ /* 0x000fe40002020000 */
[----:B------:R-:W-:Y:S11]  /*4750*/  @!P4 R2UR UR15, R9 ;  /* 0x00000000090fc2ca */ /* 0x000ff600000e0000 */
[----:B------:R-:W-:Y:S02]  /*4760*/  @!UPT UIADD3 URZ, UPT, UPT, URZ, URZ, URZ ;  /* 0x000000fffffff290 */ /* 0x000fe4000fffe0ff */
[----:B------:R2:W-:Y:S01]  /*4770*/  @!UP1 UTMALDG.3D [UR8], [UR14], desc[UR18] ;  /* 0x000012080e0095b4 */ /* 0x0005e20008011000 */
[----:B------:R2:W-:Y:S01]  /*4780*/  @!P4 SYNCS.ARRIVE.TRANS64.RED.A0TR RZ, [UR7+0x58], R25 ;  /* 0x00005819ffffc9a7 */ /* 0x0005e20008300407 */
[----:B------:R-:W-:Y:S01]  /*4790*/  UPLOP3.LUT UP1, UPT, UPT, UPT, UPT, 0x80, 0x8 ;  /* 0x000000000008789c */ /* 0x000fe20003f2f070 */
[----:B------:R-:W-:Y:S01]  /*47a0*/  SYNCS.ARRIVE.TRANS64.RED.A1T0 RZ, [UR13], RZ ;  /* 0x000000ffffff79a7 */ /* 0x000fe2000810040d */
[----:B------:R-:W-:Y:S09]  /*47b0*/  @P3 BRA `(.L_x_78) ;  /* 0xfffffff000a03947 */ /* 0x000ff2000383ffff */
[----:B------:R-:W-:-:S04]  /*47c0*/  SHF.L.U32 R2, R29, 0x1f, RZ ;  /* 0x0000001f1d027819 */ /* 0x000fc800000006ff */
[----:B------:R-:W1:Y:S02]  /*47d0*/  SYNCS.PHASECHK.TRANS64.TRYWAIT P0, [UR7+0x60], R2 ;  /* 0x00006002ff0075a7 */ /* 0x000e640008001107 */
[----:B-1----:R-:W-:Y:S05]  /*47e0*/  @!P0 BRA `(.L_x_79) ;  /* 0x0000004c00188947 */ /* 0x002fea0003800000 */
.L_x_169:
[----:B------:R-:W3:Y:S02]  /*47f0*/  SYNCS.PHASECHK.TRANS64.TRYWAIT P0, [UR7+0x68], R2 ;  /* 0x00006802ff0075a7 */ /* 0x000ee40008001107 */
[----:B---3--:R-:W-:Y:S05]  /*4800*/  @!P0 BRA `(.L_x_80) ;  /* 0x0000004c00288947 */ /* 0x008fea0003800000 */
.L_x_171:
[----:B------:R-:W3:Y:S02]  /*4810*/  SYNCS.PHASECHK.TRANS64.TRYWAIT P0, [UR7+0x70], R2 ;  /* 0x00007002ff0075a7 */ /* 0x000ee40008001107 */
[----:B---3--:R-:W-:Y:S05]  /*4820*/  @!P0 BRA `(.L_x_81) ;  /* 0x0000004c00388947 */ /* 0x008fea0003800000 */
.L_x_173:
[----:B-1----:R-:W-:-:S07]  /*4830*/  MOV R0, UR7 ;  /* 0x0000000700007c02 */ /* 0x002fce0008000f00 */
.L_x_82:
[----:B-1----:R-:W-:-:S04]  /*4840*/  SHF.L.U32 R2, R29, 0x1f, RZ ;  /* 0x0000001f1d027819 */ /* 0x002fc800000006ff */
[----:B------:R1:W3:Y:S03]  /*4850*/  SYNCS.PHASECHK.TRANS64.TRYWAIT P0, [R0+URZ+0x78], R2 ;  /* 0x00007802000075a7 */ /* 0x0002e600080011ff */
[----:B---3--:R-:W-:Y:S05]  /*4860*/  @!P0 NANOSLEEP.SYNCS 0x989680 ;  /* 0x009896800000895d */ /* 0x008fea0003900000 */
[----:B------:R-:W3:Y:S02]  /*4870*/  @!P0 SYNCS.PHASECHK.TRANS64 P0, [R0+URZ+0x78], R2 ;  /* 0x00007802000085a7 */ /* 0x000ee400080010ff */
[----:B--23--:R-:W-:Y:S05]  /*4880*/  @P0 EXIT ;  /* 0x000000000000094d */ /* 0x00cfea0003800000 */
[----:B------:R-:W-:Y:S05]  /*4890*/  BRA `(.L_x_82) ;  /* 0xfffffffc00e87947 */ /* 0x000fea000383ffff */
.L_x_67:
[----:B------:R-:W-:-:S06]  /*48a0*/  UISETP.GE.AND UP1, UPT, UR8, 0x4, UPT ;  /* 0x000000040800788c */ /* 0x000fcc000bf26270 */
[----:B------:R-:W-:-:S13]  /*48b0*/  PLOP3.LUT P0, PT, PT, PT, UP1, 0x80, 0x8 ;  /* 0x000000000008781c */ /* 0x000fda0003f0f018 */
[----:B------:R-:W-:Y:S05]  /*48c0*/  @!P0 EXIT ;  /* 0x000000000000894d */ /* 0x000fea0003800000 */
[----:B------:R-:W-:Y:S01]  /*48d0*/  BAR.SYNC.DEFER_BLOCKING 0x6, 0xa0 ;  /* 0x0182800000007b1d */ /* 0x000fe20000010000 */
[C---:B------:R-:W-:Y:S01]  /*48e0*/  IMAD.SHL.U32 R2, R101.reuse, 0x20, RZ ;  /* 0x0000002065027824 */ /* 0x040fe200078e00ff */
[C---:B------:R-:W-:Y:S01]  /*48f0*/  SHF.L.U32 R46, R101.reuse, 0x10, RZ ;  /* 0x00000010652e7819 */ /* 0x040fe200000006ff */
[C---:B------:R-:W-:Y:S01]  /*4900*/  IMAD.SHL.U32 R100, R101.reuse, 0x4, RZ ;  /* 0x0000000465647824 */ /* 0x040fe200078e00ff */
[C---:B------:R-:W-:Y:S01]  /*4910*/  LOP3.LUT R102, R101.reuse, 0x60, RZ, 0xc0, !PT ;  /* 0x0000006065667812 */ /* 0x040fe200078ec0ff */
[----:B------:R-:W-:Y:S01]  /*4920*/  HFMA2 R97, -RZ, RZ, 0, 5.9604644775390625e-08 ;  /* 0x00000001ff617431 */ /* 0x000fe200000001ff */
[----:B------:R-:W-:Y:S02]  /*4930*/  UMOV UR48, 0x400 ;  /* 0x0000040000307882 */ /* 0x000fe40000000000 */
[----:B------:R-:W1:Y:S01]  /*4940*/  LDC R91, c[0x0][0x370] ;  /* 0x0000dc00ff5b7b82 */ /* 0x000e620000000800 */
[----:B------:R-:W-:Y:S01]  /*4950*/  ULEA UR48, UR37, UR48, 0x18 ;  /* 0x0000003025307291 */ /* 0x000fe2000f8ec0ff */
[----:B------:R-:W-:Y:S01]  /*4960*/  LOP3.LUT R3, R2, 0xc0, RZ, 0xc0, !PT ;  /* 0x000000c002037812 */ /* 0x000fe200078ec0ff */
[----:B------:R-:W-:Y:S01]  /*4970*/  HFMA2 R95, -RZ, RZ, 0, 0 ;  /* 0x00000000ff5f7431 */ /* 0x000fe200000001ff */
[----:B------:R-:W-:Y:S01]  /*4980*/  LOP3.LUT R99, R101, 0x2, RZ, 0xc0, !PT ;  /* 0x0000000265637812 */ /* 0x000fe200078ec0ff */
[----:B------:R-:W-:Y:S01]  /*4990*/  UIADD3 UR4, UPT, UPT, UR48, 0x200, URZ ;  /* 0x0000020030047890 */ /* 0x000fe2000fffe0ff */
[----:B------:R-:W-:Y:S01]  /*49a0*/  LOP3.LUT R100, R3, 0x18, R100, 0xf8, !PT ;  /* 0x0000001803647812 */ /* 0x000fe200078ef864 */
[----:B------:R-:W-:Y:S01]  /*49b0*/  IMAD.MOV.U32 R45, RZ, RZ, RZ ;  /* 0x000000ffff2d7224 */ /* 0x000fe200078e00ff */
[----:B------:R-:W2:Y:S01]  /*49c0*/  LDC R42, c[0x0][0xb0c] ;  /* 0x0002c300ff2a7b82 */ /* 0x000ea20000000800 */
[----:B------:R-:W-:Y:S01]  /*49d0*/  LOP3.LUT R46, R46, 0x600000, RZ, 0xc0, !PT ;  /* 0x006000002e2e7812 */ /* 0x000fe200078ec0ff */
[----:B------:R-:W-:Y:S01]  /*49e0*/  IMAD.MOV.U32 R105, RZ, RZ, RZ ;  /* 0x000000ffff697224 */ /* 0x000fe200078e00ff */
[----:B------:R-:W-:Y:S01]  /*49f0*/  LOP3.LUT R100, R100, 0xf20, R2, 0xf8, !PT ;  /* 0x00000f2064647812 */ /* 0x000fe200078ef802 */
[----:B------:R-:W-:Y:S01]  /*4a00*/  IMAD.U32 R93, RZ, RZ, UR4 ;  /* 0x00000004ff5d7e24 */ /* 0x000fe2000f8e00ff */
[----:B------:R-:W-:Y:S01]  /*4a10*/  LOP3.LUT R101, R101, 0x4, RZ, 0xc0, !PT ;  /* 0x0000000465657812 */ /* 0x000fe200078ec0ff */
[----:B------:R-:W4:Y:S01]  /*4a20*/  LDCU.64 UR52, c[0x0][0x348] ;  /* 0x00006900ff3477ac */ /* 0x000f220008000a00 */
[----:B------:R-:W-:Y:S01]  /*4a30*/  MOV R96, RZ ;  /* 0x000000ff00607202 */ /* 0x000fe20000000f00 */
[----:B------:R-:W1:Y:S01]  /*4a40*/  LDC R89, c[0x0][0xb20] ;  /* 0x0002c800ff597b82 */ /* 0x000e620000000800 */
[----:B------:R-:W3:Y:S01]  /*4a50*/  LDS R0, [UR48+0x140] ;  /* 0x00014030ff007984 */ /* 0x000ee20008000800 */
[----:B------:R-:W-:Y:S01]  /*4a60*/  IMAD R100, R100, 0x2, R93 ;  /* 0x0000000264647824 */ /* 0x000fe200078e025d */
[----:B------:R-:W1:Y:S03]  /*4a70*/  LDCU.64 UR38, c[0x0][0x888] ;  /* 0x00011100ff2677ac */ /* 0x000e660008000a00 */
[--C-:B------:R-:W-:Y:S01]  /*4a80*/  IMAD R99, R99, -0x10, R100.reuse ;  /* 0xfffffff063637824 */ /* 0x100fe200078e0264 */
[----:B------:R-:W1:Y:S01]  /*4a90*/  LDCU.64 UR44, c[0x0][0x890] ;  /* 0x00011200ff2c77ac */ /* 0x000e620008000a00 */
[----:B------:R-:W1:Y:S01]  /*4aa0*/  LDC R41, c[0x0][0xb30] ;  /* 0x0002cc00ff297b82 */ /* 0x000e620000000800 */
[----:B------:R-:W-:Y:S01]  /*4ab0*/  IMAD R98, R101, -0x10, R100 ;  /* 0xfffffff065627824 */ /* 0x000fe200078e0264 */
[----:B------:R-:W-:Y:S01]  /*4ac0*/  UMOV UR49, URZ ;  /* 0x000000ff00317c82 */ /* 0x000fe20008000000 */
[----:B------:R-:W-:-:S05]  /*4ad0*/  UMOV UR51, URZ ;  /* 0x000000ff00337c82 */ /* 0x000fca0008000000 */
[----:B------:R-:W1:Y:S08]  /*4ae0*/  LDC.64 R84, c[0x0][0xb10] ;  /* 0x0002c400ff547b82 */ /* 0x000e700000000a00 */
[----:B------:R-:W1:Y:S08]  /*4af0*/  LDC.64 R38, c[0x0][0xb18] ;  /* 0x0002c600ff267b82 */ /* 0x000e700000000a00 */
[----:B------:R-:W1:Y:S08]  /*4b00*/  LDC.64 R36, c[0x0][0xb28] ;  /* 0x0002ca00ff247b82 */ /* 0x000e700000000a00 */
[----:B------:R-:W1:Y:S01]  /*4b10*/  LDC.64 R82, c[0x0][0x8b0] ;  /* 0x00022c00ff527b82 */ /* 0x000e620000000a00 */
[----:B---3--:R-:W-:-:S07]  /*4b20*/  IMAD.IADD R46, R0, 0x1, R46 ;  /* 0x00000001002e7824 */ /* 0x008fce00078e022e */
[----:B------:R-:W3:Y:S08]  /*4b30*/  LDC.64 R80, c[0x0][0x8a8] ;  /* 0x00022a00ff507b82 */ /* 0x000ef00000000a00 */
[----:B--2-4-:R-:W1:Y:S02]  /*4b40*/  LDC R90, c[0x0][0x374] ;  /* 0x0000dd00ff5a7b82 */ /* 0x014e640000000800 */
.L_x_126:
[----:B------:R-:W-:Y:S02]  /*4b50*/  LEA R0, R105, UR48, 0x3 ;  /* 0x0000003069007c11 */ /* 0x000fe4000f8e18ff */
[----:B------:R-:W-:Y:S02]  /*4b60*/  SHF.L.U32 R2, R95, 0x1f, RZ ;  /* 0x0000001f5f027819 */ /* 0x000fe400000006ff */
[----:B-1----:R-:W-:Y:S02]  /*4b70*/  LEA R16, R105, UR48, 0x4 ;  /* 0x0000003069107c11 */ /* 0x002fe4000f8e20ff */
[----:B------:R-:W2:Y:S02]  /*4b80*/  SYNCS.PHASECHK.TRANS64.TRYWAIT P0, [R0+URZ+0x90], R2 ;  /* 0x00009002000075a7 */ /* 0x000ea400080011ff */
[----:B--23--:R-:W-:Y:S05]  /*4b90*/  @!P0 BRA `(.L_x_83) ;  /* 0x0000004800748947 */ /* 0x00cfea0003800000 */
.L_x_174:
[----:B------:R-:W4:Y:S01]  /*4ba0*/  LDC.64 R10, c[0x0][0xb10] ;  /* 0x0002c400ff0a7b82 */ /* 0x000f220000000a00 */
[----:B------:R-:W3:Y:S01]  /*4bb0*/  LDS.128 R16, [R16+0x120] ;  /* 0x0001200010107984 */ /* 0x000ee20000000c00 */
[----:B-1----:R-:W-:Y:S01]  /*4bc0*/  ISETP.NE.AND P1, PT, R41, 0x1, PT ;  /* 0x000000012900780c */ /* 0x002fe20003f25270 */
[----:B--2---:R-:W-:Y:S01]  /*4bd0*/  VIADD R0, R0, 0xa0 ;  /* 0x000000a000007836 */ /* 0x004fe20000000000 */
[----:B------:R-:W-:Y:S04]  /*4be0*/  ISETP.GE.AND P0, PT, R40, 0x1, PT ;  /* 0x000000012800780c */ /* 0x000fe80003f06270 */
[----:B------:R-:W1:Y:S01]  /*4bf0*/  LDC.64 R8, c[0x0][0xb18] ;  /* 0x0002c600ff087b82 */ /* 0x000e620000000a00 */
[----:B------:R-:W-:Y:S01]  /*4c00*/  PRMT R0, RZ, 0x654, R0 ;  /* 0x00000654ff007816 */ /* 0x000fe20000000000 */
[----:B------:R-:W-:Y:S01]  /*4c10*/  @!PT LDS RZ, [RZ] ;  /* 0x00000000fffff984 */ /* 0x000fe20000000800 */
[----:B------:R-:W-:Y:S01]  /*4c20*/  @!PT LDS RZ, [RZ] ;  /* 0x00000000fffff984 */ /* 0x000fe20000000800 */
[----:B------:R-:W-:Y:S01]  /*4c30*/  @!PT LDS RZ, [RZ] ;  /* 0x00000000fffff984 */ /* 0x000fe20000000800 */
[----:B------:R-:W-:Y:S01]  /*4c40*/  @!PT LDS RZ, [RZ] ;  /* 0x00000000fffff984 */ /* 0x000fe20000000800 */
[----:B------:R2:W-:Y:S06]  /*4c50*/  MEMBAR.ALL.CTA ;  /* 0x0000000000007992 */ /* 0x0005ec0000008000 */
[----:B--2---:R-:W2:Y:S01]  /*4c60*/  FENCE.VIEW.ASYNC.S ;  /* 0x00000000000073c6 */ /* 0x004ea20000000000 */
[----:B------:R-:W1:Y:S08]  /*4c70*/  @!P1 LDC R12, c[0x0][0xb20] ;  /* 0x0002c800ff0c9b82 */ /* 0x000e700000000800 */
[----:B------:R-:W1:Y:S01]  /*4c80*/  @!P1 LDC R7, c[0x0][0xb0c] ;  /* 0x0002c300ff079b82 */ /* 0x000e620000000800 */
[----:B--2---:R2:W-:Y:S01]  /*4c90*/  SYNCS.ARRIVE.TRANS64.RED.A1T0 RZ, [R0+URZ], RZ ;  /* 0x000000ff00ff79a7 */ /* 0x0045e200081004ff */
[----:B---3--:R-:W-:Y:S04]  /*4ca0*/  LOP3.LUT P4, RZ, R18, 0x1, RZ, 0xc0, !PT ;  /* 0x0000000112ff7812 */ /* 0x008fe8000788c0ff */
[----:B------:R-:W-:Y:S09]  /*4cb0*/  P2R R103, PR, RZ, 0x10 ;  /* 0x00000010ff677803 */ /* 0x000ff20000000000 */
[----:B------:R-:W-:Y:S02]  /*4cc0*/  @P4 MOV R44, R16 ;  /* 0x00000010002c4202 */ /* 0x000fe40000000f00 */
[----:B------:R-:W-:Y:S01]  /*4cd0*/  @P4 LOP3.LUT R43, R17, 0xffff, RZ, 0xc0, !PT ;  /* 0x0000ffff112b4812 */ /* 0x000fe200078ec0ff */
[----:B--2-4-:R-:W-:Y:S06]  /*4ce0*/  @!P0 BRA `(.L_x_84) ;  /* 0x0000000000a48947 */ /* 0x014fec0003800000 */
[----:B------:R-:W-:Y:S01]  /*4cf0*/  IMAD.HI.U32 R0, R90, R39, RZ ;  /* 0x000000275a007227 */ /* 0x000fe200078e00ff */
[----:B------:R-:W-:Y:S02]  /*4d00*/  ISETP.NE.AND P0, PT, R38, 0x1, PT ;  /* 0x000000012600780c */ /* 0x000fe40003f05270 */
[----:B------:R-:W-:Y:S01]  /*4d10*/  ISETP.NE.AND P2, PT, R40, 0x1, PT ;  /* 0x000000012800780c */ /* 0x000fe20003f45270 */
[----:B------:R-:W-:Y:S01]  /*4d20*/  IMAD.HI.U32 R4, R91, R84, RZ ;  /* 0x000000545b047227 */ /* 0x000fe200078e00ff */
[----:B------:R-:W-:Y:S02]  /*4d30*/  SHF.R.U32.HI R0, RZ, R89, R0 ;  /* 0x00000059ff007219 */ /* 0x000fe40000011600 */
[----:B------:R-:W-:Y:S01]  /*4d40*/  ISETP.NE.AND P3, PT, R42, 0x1, PT ;  /* 0x000000012a00780c */ /* 0x000fe20003f65270 */
[----:B------:R-:W-:Y:S01]  /*4d50*/  IMAD.HI.U32 R6, R43, R39, RZ ;  /* 0x000000272b067227 */ /* 0x000fe200078e00ff */
[-C--:B------:R-:W-:Y:S02]  /*4d60*/  SHF.R.U32.HI R4, RZ, R85.reuse, R4 ;  /* 0x00000055ff047219 */ /* 0x080fe40000011604 */
[----:B------:R-:W-:Y:S01]  /*4d70*/  SEL R0, R90, R0, !P0 ;  /* 0x000000005a007207 */ /* 0x000fe20004000000 */
[----:B------:R-:W-:Y:S01]  /*4d80*/  IMAD.HI.U32 R5, R44, R84, RZ ;  /* 0x000000542c057227 */ /* 0x000fe200078e00ff */
[----:B------:R-:W-:Y:S03]  /*4d90*/  SEL R4, R91, R4, !P3 ;  /* 0x000000045b047207 */ /* 0x000fe60005800000 */
[-C--:B------:R-:W-:Y:S01]  /*4da0*/  IMAD.HI.U32 R3, R0, R36.reuse, RZ ;  /* 0x0000002400037227 */ /* 0x080fe200078e00ff */
[----:B------:R-:W-:Y:S03]  /*4db0*/  SHF.R.U32.HI R5, RZ, R85, R5 ;  /* 0x00000055ff057219 */ /* 0x000fe60000011605 */
[----:B------:R-:W-:Y:S01]  /*4dc0*/  IMAD.HI.U32 R2, R4, R36, RZ ;  /* 0x0000002404027227 */ /* 0x000fe200078e00ff */
[----:B------:R-:W-:Y:S02]  /*4dd0*/  @P2 SHF.R.U32.HI R0, RZ, R37, R3 ;  /* 0x00000025ff002219 */ /* 0x000fe40000011603 */
[----:B------:R-:W-:Y:S02]  /*4de0*/  SHF.R.U32.HI R3, RZ, R89, R6 ;  /* 0x00000059ff037219 */ /* 0x000fe40000011606 */
[----:B------:R-:W-:Y:S01]  /*4df0*/  @P2 SHF.R.U32.HI R4, RZ, R37, R2 ;  /* 0x00000025ff042219 */ /* 0x000fe20000011602 */
[----:B------:R-:W-:Y:S01]  /*4e00*/  IMAD R0, R40, R0, RZ ;  /* 0x0000000028007224 */ /* 0x000fe200078e02ff */
[----:B------:R-:W-:Y:S02]  /*4e10*/  SEL R3, R43, R3, !P0 ;  /* 0x000000032b037207 */ /* 0x000fe40004000000 */
[----:B------:R-:W-:Y:S01]  /*4e20*/  SEL R2, R44, R5, !P3 ;  /* 0x000000052c027207 */ /* 0x000fe20005800000 */
[----:B------:R-:W-:Y:S01]  /*4e30*/  IMAD R5, R40, R4, RZ ;  /* 0x0000000428057224 */ /* 0x000fe200078e02ff */
[C---:B------:R-:W-:Y:S01]  /*4e40*/  ISETP.GE.AND P0, PT, R3.reuse, R0, PT ;  /* 0x000000000300720c */ /* 0x040fe20003f06270 */
[C---:B------:R-:W-:Y:S03]  /*4e50*/  IMAD.HI.U32 R0, R3.reuse, R36, RZ ;  /* 0x0000002403007227 */ /* 0x040fe600078e00ff */
[C---:B------:R-:W-:Y:S02]  /*4e60*/  ISETP.GE.OR P0, PT, R2.reuse, R5, P0 ;  /* 0x000000050200720c */ /* 0x040fe40000706670 */
[----:B------:R-:W-:Y:S04]  /*4e70*/  SHF.R.U32.HI R0, RZ, R37, R0 ;  /* 0x00000025ff007219 */ /* 0x000fe80000011600 */
[C---:B------:R-:W-:Y:S05]  /*4e80*/  SEL R6, R3.reuse, R0, !P2 ;  /* 0x0000000003067207 */ /* 0x040fea0005000000 */
        /* <DEDUP_REMOVED lines=14> */
[----:B------:R-:W-:Y:S07]  /*4f70*/  IMAD R43, R3, R38, R43 ;  /* 0x00000026032b7224 */ /* 0x000fee00078e022b */
.L_x_84:
[----:B-1----:R-:W-:Y:S01]  /*4f80*/  @!P1 ISETP.NE.AND P0, PT, R8, 0x1, PT ;  /* 0x000000010800980c */ /* 0x002fe20003f05270 */
[----:B------:R-:W-:Y:S01]  /*4f90*/  @!P1 IMAD.HI.U32 R2, R43, R9, RZ ;  /* 0x000000092b029227 */ /* 0x000fe200078e00ff */
[----:B------:R-:W-:Y:S01]  /*4fa0*/  R2UR UR42, R15 ;  /* 0x000000000f2a72ca */ /* 0x000fe200000e0000 */
[----:B------:R-:W-:Y:S01]  /*4fb0*/  BSSY.RECONVERGENT B6, `(.L_x_85) ;  /* 0x0000031000067945 */ /* 0x000fe20003800200 */
[----:B------:R-:W-:Y:S01]  /*4fc0*/  R2UR UR41, R14 ;  /* 0x000000000e2972ca */ /* 0x000fe200000e0000 */
[C---:B------:R-:W-:Y:S01]  /*4fd0*/  @!P1 IMAD.HI.U32 R0, R44.reuse, R10, RZ ;  /* 0x0000000a2c009227 */ /* 0x040fe200078e00ff */
[----:B------:R-:W-:Y:S02]  /*4fe0*/  @!P1 SHF.R.U32.HI R2, RZ, R12, R2 ;  /* 0x0000000cff029219 */ /* 0x000fe40000011602 */
[----:B------:R-:W-:Y:S01]  /*4ff0*/  @!P1 ISETP.NE.AND P2, PT, R7, 0x1, PT ;  /* 0x000000010700980c */ /* 0x000fe20003f45270 */
[----:B------:R-:W-:Y:S01]  /*5000*/  VIADD R105, R105, 0x1 ;  /* 0x0000000169697836 */ /* 0x000fe20000000000 */
[----:B------:R-:W-:Y:S02]  /*5010*/  @!P1 SEL R2, R43, R2, !P0 ;  /* 0x000000022b029207 */ /* 0x000fe40004000000 */
[----:B------:R-:W-:Y:S02]  /*5020*/  @!P1 SHF.R.U32.HI R0, RZ, R11, R0 ;  /* 0x0000000bff009219 */ /* 0x000fe40000011600 */
[----:B------:R-:W-:Y:S01]  /*5030*/  LOP3.LUT P0, RZ, R93, 0x1b0, RZ, 0xc0, !PT ;  /* 0x000001b05dff7812 */ /* 0x000fe2000780c0ff */
[----:B------:R-:W-:Y:S01]  /*5040*/  USHF.L.U32 UR42, UR42, 0x7, URZ ;  /* 0x000000072a2a7899 */ /* 0x000fe200080006ff */
[----:B------:R-:W-:Y:S01]  /*5050*/  @!P1 SEL R3, R44, R0, !P2 ;  /* 0x000000002c039207 */ /* 0x000fe20005000000 */
[----:B------:R-:W-:Y:S01]  /*5060*/  USHF.L.U32 UR41, UR41, 0x7, URZ ;  /* 0x0000000729297899 */ /* 0x000fe200080006ff */
[----:B------:R-:W-:Y:S03]  /*5070*/  @P4 SHF.R.U32.HI R94, RZ, 0x10, R17 ;  /* 0x00000010ff5e4819 */ /* 0x000fe60000011611 */
[----:B------:R-:W-:Y:S02]  /*5080*/  @!P1 IMAD.IADD R0, R2, 0x1, -R3 ;  /* 0x0000000102009824 */ /* 0x000fe400078e0a03 */
[----:B------:R-:W-:Y:S02]  /*5090*/  @!P1 IMAD.IADD R2, R3, 0x1, -R2 ;  /* 0x0000000103029824 */ /* 0x000fe400078e0a02 */
[----:B------:R-:W-:Y:S02]  /*50a0*/  @!P1 IMAD R44, R0, R7, R44 ;  /* 0x00000007002c9224 */ /* 0x000fe400078e022c */
[----:B------:R-:W-:Y:S01]  /*50b0*/  @!P1 IMAD R43, R2, R8, R43 ;  /* 0x00000008022b9224 */ /* 0x000fe200078e022b */
[----:B------:R-:W-:Y:S06]  /*50c0*/  @!P0 BRA `(.L_x_86) ;  /* 0x00000000007c8947 */ /* 0x000fec0003800000 */
[----:B------:R-:W1:Y:S01]  /*50d0*/  LDCU.64 UR8, c[0x4][0x80] ;  /* 0x01001000ff0877ac */ /* 0x000e620008000a00 */
[----:B------:R-:W-:Y:S01]  /*50e0*/  MOV R2, 0x0 ;  /* 0x0000000000027802 */ /* 0x000fe20000000f00 */
[----:B------:R-:W-:Y:S02]  /*50f0*/  HFMA2 R12, -RZ, RZ, 0, 5.9604644775390625e-08 ;  /* 0x00000001ff0c7431 */ /* 0x000fe400000001ff */
[----:B------:R-:W-:Y:S01]  /*5100*/  IMAD.MOV.U32 R8, RZ, RZ, 0x70 ;  /* 0x00000070ff087424 */ /* 0x000fe200078e00ff */
[----:B------:R2:W3:Y:S01]  /*5110*/  LDC.64 R14, c[0x4][R2] ;  /* 0x01000000020e7b82 */ /* 0x0004e20000000a00 */
[----:B------:R-:W4:Y:S01]  /*5120*/  LDCU.64 UR6, c[0x4][0x88] ;  /* 0x01001100ff0677ac */ /* 0x000f220008000a00 */
[----:B------:R-:W-:Y:S01]  /*5130*/  IMAD.MOV.U32 R13, RZ, RZ, RZ ;  /* 0x000000ffff0d7224 */ /* 0x000fe200078e00ff */
[----:B------:R-:W2:Y:S01]  /*5140*/  LDCU.64 UR4, c[0x4][0x8] ;  /* 0x01000100ff0477ac */ /* 0x000ea20008000a00 */
[----:B-1----:R-:W-:Y:S01]  /*5150*/  MOV R5, UR9 ;  /* 0x0000000900057c02 */ /* 0x002fe20008000f00 */
[----:B------:R-:W-:Y:S01]  /*5160*/  IMAD.U32 R4, RZ, RZ, UR8 ;  /* 0x00000008ff047e24 */ /* 0x000fe2000f8e00ff */
[----:B----4-:R-:W-:Y:S01]  /*5170*/  MOV R7, UR7 ;  /* 0x0000000700077c02 */ /* 0x010fe20008000f00 */
[----:B------:R-:W-:Y:S01]  /*5180*/  IMAD.U32 R6, RZ, RZ, UR6 ;  /* 0x00000006ff067e24 */ /* 0x000fe2000f8e00ff */
[----:B--2---:R-:W-:Y:S01]  /*5190*/  MOV R11, UR5 ;  /* 0x00000005000b7c02 */ /* 0x004fe20008000f00 */
[----:B------:R-:W-:Y:S02]  /*51a0*/  IMAD.U32 R10, RZ, RZ, UR4 ;  /* 0x00000004ff0a7e24 */ /* 0x000fe4000f8e00ff */
[----:B------:R-:W-:Y:S07]  /*51b0*/  LEPC R20, `(.L_x_87) ;  /* 0x000000001014794e */ /* 0x000fee0000000000 */
[----:B---3-5:R-:W-:Y:S05]  /*51c0*/  CALL.ABS.NOINC R14 ;  /* 0x000000000e007343 */ /* 0x028fea0003c00000 */
.L_x_87:
[----:B------:R-:W1:Y:S01]  /*51d0*/  LDCU.64 UR8, c[0x4][0x80] ;  /* 0x01001000ff0877ac */ /* 0x000e620008000a00 */
[----:B------:R-:W2:Y:S01]  /*51e0*/  LDC.64 R2, c[0x4][R2] ;  /* 0x0100000002027b82 */ /* 0x000ea20000000a00 */
[----:B------:R-:W-:Y:S02]  /*51f0*/  HFMA2 R12, -RZ, RZ, 0, 5.9604644775390625e-08 ;  /* 0x00000001ff0c7431 */ /* 0x000fe400000001ff */
[----:B------:R-:W-:Y:S02]  /*5200*/  IMAD.MOV.U32 R8, RZ, RZ, 0x70 ;  /* 0x00000070ff087424 */ /* 0x000fe400078e00ff */
[----:B------:R-:W-:Y:S01]  /*5210*/  IMAD.MOV.U32 R13, RZ, RZ, RZ ;  /* 0x000000ffff0d7224 */ /* 0x000fe200078e00ff */
[----:B------:R-:W3:Y:S01]  /*5220*/  LDCU.64 UR6, c[0x4][0x88] ;  /* 0x01001100ff0677ac */ /* 0x000ee20008000a00 */
[----:B------:R-:W4:Y:S01]  /*5230*/  LDCU.64 UR4, c[0x4][0x8] ;  /* 0x01000100ff0477ac */ /* 0x000f220008000a00 */
[----:B-1----:R-:W-:Y:S02]  /*5240*/  MOV R4, UR8 ;  /* 0x0000000800047c02 */ /* 0x002fe40008000f00 */
[----:B------:R-:W-:Y:S02]  /*5250*/  MOV R5, UR9 ;  /* 0x0000000900057c02 */ /* 0x000fe40008000f00 */
[----:B---3--:R-:W-:Y:S01]  /*5260*/  MOV R7, UR7 ;  /* 0x0000000700077c02 */ /* 0x008fe20008000f00 */
[----:B------:R-:W-:Y:S01]  /*5270*/  IMAD.U32 R6, RZ, RZ, UR6 ;  /* 0x00000006ff067e24 */ /* 0x000fe2000f8e00ff */
[----:B----4-:R-:W-:Y:S01]  /*5280*/  MOV R11, UR5 ;  /* 0x00000005000b7c02 */ /* 0x010fe20008000f00 */
[----:B------:R-:W-:Y:S02]  /*5290*/  IMAD.U32 R10, RZ, RZ, UR4 ;  /* 0x00000004ff0a7e24 */ /* 0x000fe4000f8e00ff */
[----:B------:R-:W-:Y:S07]  /*52a0*/  LEPC R20, `(.L_x_86) ;  /* 0x000000001014794e */ /* 0x000fee0000000000 */
[----:B--2---:R-:W-:Y:S05]  /*52b0*/  CALL.ABS.NOINC R2 ;  /* 0x0000000002007343 */ /* 0x004fea0003c00000 */
.L_x_86:
[----:B------:R-:W-:Y:S05]  /*52c0*/  BSYNC.RECONVERGENT B6 ;  /* 0x0000000000067941 */ /* 0x000fea0003800200 */
.L_x_85:
[----:B------:R-:W-:Y:S01]  /*52d0*/  ISETP.NE.U32.AND P4, PT, R82, RZ, PT ;  /* 0x000000ff5200720c */ /* 0x000fe20003f85070 */
[----:B------:R-:W-:Y:S01]  /*52e0*/  UISETP.NE.AND UP2, UPT, UR50, URZ, UPT ;  /* 0x000000ff3200728c */ /* 0x000fe2000bf45270 */
[----:B------:R-:W-:Y:S01]  /*52f0*/  ISETP.NE.U32.AND P2, PT, RZ, UR38, PT ;  /* 0x00000026ff007c0c */ /* 0x000fe2000bf45070 */
[----:B------:R-:W-:Y:S01]  /*5300*/  UISETP.NE.U32.AND UP1, UPT, UR44, URZ, UPT ;  /* 0x000000ff2c00728c */ /* 0x000fe2000bf25070 */
[----:B------:R-:W-:Y:S01]  /*5310*/  ISETP.NE.AND.EX P4, PT, R83, RZ, PT, P4 ;  /* 0x000000ff5300720c */ /* 0x000fe20003f85340 */
[----:B------:R-:W-:Y:S01]  /*5320*/  UPLOP3.LUT UP0, UPT, UPT, UPT, UPT, 0x40, 0x4 ;  /* 0x000000000004789c */ /* 0x000fe20003f0e870 */
[----:B------:R-:W-:Y:S01]  /*5330*/  ISETP.NE.AND.EX P2, PT, RZ, UR39, PT, P2 ;  /* 0x00000027ff007c0c */ /* 0x000fe2000bf45320 */
[----:B------:R-:W-:Y:S01]  /*5340*/  UISETP.NE.AND.EX UP1, UPT, UR45, URZ, UPT, UP1 ;  /* 0x000000ff2d00728c */ /* 0x000fe2000bf25310 */
[----:B------:R-:W-:Y:S04]  /*5350*/  PLOP3.LUT P1, PT, PT, PT, UP2, 0x80, 0x8 ;  /* 0x000000000008781c */ /* 0x000fe80003f2f028 */
[----:B------:R-:W-:Y:S06]  /*5360*/  @UP2 UPLOP3.LUT UP0, UPT, UPT, UPT, UP1, 0x80, 0x8 ;  /* 0x000000000008289c */ /* 0x000fec0003f0f010 */
[----:B------:R-:W-:Y:S01]  /*5370*/  PLOP3.LUT P0, PT, PT, PT, UP0, 0x80, 0x8 ;  /* 0x000000000008781c */ /* 0x000fe20003f0f008 */
[----:B------:R-:W-:Y:S01]  /*5380*/  @!UPT UIADD3 URZ, UPT, UPT, URZ, URZ, URZ ;  /* 0x000000fffffff290 */ /* 0x000fe2000fffe0ff */
[----:B------:R-:W-:Y:S11]  /*5390*/  BRA.U !UP1, `(.L_x_88) ;  /* 0x0000000109387547 */ /* 0x000ff6000b800000 */
[----:B------:R-:W-:Y:S01]  /*53a0*/  UISETP.NE.U32.AND UP0, UPT, UR38, URZ, UPT ;  /* 0x000000ff2600728c */ /* 0x000fe2000bf05070 */
[----:B------:R-:W-:Y:S02]  /*53b0*/  HFMA2 R0, -RZ, RZ, 0, 5.9604644775390625e-08 ;  /* 0x00000001ff007431 */ /* 0x000fe400000001ff */
[----:B------:R-:W-:Y:S01]  /*53c0*/  IMAD.MOV.U32 R88, RZ, RZ, 0x1 ;  /* 0x00000001ff587424 */ /* 0x000fe200078e00ff */
[----:B------:R-:W-:Y:S06]  /*53d0*/  UISETP.NE.AND.EX UP0, UPT, UR39, URZ, UPT, UP0 ;  /* 0x000000ff2700728c */ /* 0x000fec000bf05300 */
[----:B------:R-:W-:Y:S05]  /*53e0*/  PLOP3.LUT P3, PT, PT, PT, UP0, 0x80, 0x8 ;  /* 0x000000000008781c */ /* 0x000fea0003f6f008 */
[----:B------:R-:W1:Y:S01]  /*53f0*/  @UP0 LDCU.64 UR6, c[0x0][0x888] ;  /* 0x00011100ff0607ac */ /* 0x000e620008000a00 */
[----:B------:R-:W-:Y:S07]  /*5400*/  @UP0 UIMAD UR4, UR36, UR44, URZ ;  /* 0x0000002c240402a4 */ /* 0x000fee000f8e02ff */
[----:B------:R-:W-:Y:S01]  /*5410*/  @!P3 PRMT R88, R0, 0x7610, R88 ;  /* 0x000076100058b816 */ /* 0x000fe20000000058 */
[----:B-1----:R-:W-:Y:S03]  /*5420*/  @UP0 UIMAD.WIDE UR6, UR4, 0x4, UR6 ;  /* 0x00000004040608a5 */ /* 0x002fe6000f8e0206 */
[----:B------:R-:W1:Y:S03]  /*5430*/  @!UP0 LDCU UR4, c[0x0][0x880] ;  /* 0x00011000ff0487ac */ /* 0x000e660008000800 */
[----:B------:R-:W-:Y:S01]  /*5440*/  IMAD.U32 R2, RZ, RZ, UR6 ;  /* 0x00000006ff027e24 */ /* 0x000fe2000f8e00ff */
[----:B------:R-:W-:Y:S05]  /*5450*/  MOV R3, UR7 ;  /* 0x0000000700037c02 */ /* 0x000fea0008000f00 */
[----:B-----5:R2:W5:Y:S02]  /*5460*/  @P3 LDG.E R49, desc[UR46][R2.64] ;  /* 0x0000002e02313981 */ /* 0x020564000c1e1900 */
[----:B-12---:R-:W-:Y:S02]  /*5470*/  @!P3 IMAD.U32 R49, RZ, RZ, UR4 ;  /* 0x00000004ff31be24 */ /* 0x006fe4000f8e00ff */
.L_x_88:
[----:B------:R-:W-:Y:S05]  /*5480*/  @!P4 BRA `(.L_x_89) ;  /* 0x000000000020c947 */ /* 0x000fea0003800000 */
[----:B------:R-:W-:Y:S04]  /*5490*/  ISETP.NE.U32.AND P3, PT, R80, RZ, PT ;  /* 0x000000ff5000720c */ /* 0x000fe80003f65070 */
[----:B------:R-:W-:Y:S11]  /*54a0*/  ISETP.NE.AND.EX P3, PT, R81, RZ, PT, P3 ;  /* 0x000000ff5100720c */ /* 0x000ff60003f65330 */
[----:B------:R-:W-:Y:S02]  /*54b0*/  @!UPT UIADD3 URZ, UPT, UPT, URZ, URZ, URZ ;  /* 0x000000fffffff290 */ /* 0x000fe4000fffe0ff */
[----:B------:R-:W1:Y:S01]  /*54c0*/  @P3 LDC.64 R2, c[0x0][0x8a8] ;  /* 0x00022a00ff023b82 */ /* 0x000e620000000a00 */
[----:B------:R-:W-:Y:S04]  /*54d0*/  @P3 IMAD R0, R82, UR36, RZ ;  /* 0x0000002452003c24 */ /* 0x000fe8000f8e02ff */
[----:B-1----:R-:W-:Y:S05]  /*54e0*/  @P3 IMAD.WIDE R2, R0, 0x4, R2 ;  /* 0x0000000400023825 */ /* 0x002fea00078e0202 */
[----:B-----5:R1:W5:Y:S02]  /*54f0*/  @P3 LDG.E R47, desc[UR46][R2.64] ;  /* 0x0000002e022f3981 */ /* 0x020364000c1e1900 */
[----:B-1----:R-:W2:Y:S02]  /*5500*/  @!P3 LDC R47, c[0x0][0x8a0] ;  /* 0x00022800ff2fbb82 */ /* 0x002ea40000000800 */
.L_x_89:
[----:B-----5:R-:W-:Y:S01]  /*5510*/  FSETP.NEU.AND P3, PT, R49, RZ, PT ;  /* 0x000000ff3100720b */ /* 0x020fe20003f6d000 */
[----:B------:R-:W-:Y:S01]  /*5520*/  BSSY B1, `(.L_x_90) ;  /* 0x0000039000017945 */ /* 0x000fe20003800000 */
[----:B------:R-:W-:Y:S01]  /*5530*/  SEL R3, RZ, 0xffffffff, P2 ;  /* 0xffffffffff037807 */ /* 0x000fe20001000000 */
[----:B------:R-:W-:Y:S01]  /*5540*/  IMAD.MOV.U32 R66, RZ, RZ, 0x1 ;  /* 0x00000001ff427424 */ /* 0x000fe200078e00ff */
[----:B------:R-:W-:Y:S01]  /*5550*/  @P1 LOP3.LUT P2, RZ, R88, 0xff, RZ, 0xc0, !PT ;  /* 0x000000ff58ff1812 */ /* 0x000fe2000784c0ff */
[----:B------:R-:W-:Y:S01]  /*5560*/  IMAD R48, R45, 0x80, R46 ;  /* 0x000000802d307824 */ /* 0x000fe200078e022e */
[----:B------:R-:W-:Y:S01]  /*5570*/  @P1 SEL R0, RZ, 0xffffffff, P3 ;  /* 0xffffffffff001807 */ /* 0x000fe20001800000 */
[----:B------:R-:W-:Y:S01]  /*5580*/  IMAD R106, R101, -0x10, R99 ;  /* 0xfffffff0656a7824 */ /* 0x000fe200078e0263 */
[----:B------:R-:W-:Y:S01]  /*5590*/  LOP3.LUT R97, R97, 0x1, RZ, 0x3c, !PT ;  /* 0x0000000161617812 */ /* 0x000fe200078e3cff */
[----:B------:R-:W-:Y:S01]  /*55a0*/  IMAD.MOV.U32 R65, RZ, RZ, RZ ;  /* 0x000000ffff417224 */ /* 0x000fe200078e00ff */
[----:B------:R-:W-:Y:S02]  /*55b0*/  @P0 SEL R0, R3, R0, !P2 ;  /* 0x0000000003000207 */ /* 0x000fe40005000000 */
[----:B------:R-:W-:Y:S02]  /*55c0*/  CS2R R78, SRZ ;  /* 0x00000000004e7805 */ /* 0x000fe4000001ff00 */
[----:B------:R-:W-:Y:S02]  /*55d0*/  LEA R64, R45, UR48, 0x3 ;  /* 0x000000302d407c11 */ /* 0x000fe4000f8e18ff */
[----:B------:R-:W-:Y:S02]  /*55e0*/  CS2R R76, SRZ ;  /* 0x00000000004c7805 */ /* 0x000fe4000001ff00 */
[----:B------:R-:W-:Y:S02]  /*55f0*/  @P1 LOP3.LUT R0, R0, 0x1, RZ, 0xc0, !PT ;  /* 0x0000000100001812 */ /* 0x000fe400078ec0ff */
[----:B------:R-:W-:Y:S02]  /*5600*/  CS2R R70, SRZ ;  /* 0x0000000000467805 */ /* 0x000fe4000001ff00 */
[----:B------:R-:W-:Y:S02]  /*5610*/  PLOP3.LUT P2, PT, PT, PT, UP1, 0x80, 0x8 ;  /* 0x000000000008781c */ /* 0x000fe40003f4f018 */
[----:B------:R-:W-:Y:S02]  /*5620*/  CS2R R68, SRZ ;  /* 0x0000000000447805 */ /* 0x000fe4000001ff00 */
[----:B------:R-:W-:Y:S02]  /*5630*/  ISETP.NE.U32.OR P5, PT, R0, 0x1, !P1 ;  /* 0x000000010000780c */ /* 0x000fe40004fa5470 */
[----:B------:R-:W-:Y:S02]  /*5640*/  CS2R R62, SRZ ;  /* 0x00000000003e7805 */ /* 0x000fe4000001ff00 */
[----:B------:R-:W-:Y:S02]  /*5650*/  LOP3.LUT P4, R104, R88, 0xff, RZ, 0xc0, !PT ;  /* 0x000000ff58687812 */ /* 0x000fe4000788c0ff */
[----:B------:R-:W-:Y:S02]  /*5660*/  CS2R R60, SRZ ;  /* 0x00000000003c7805 */ /* 0x000fe4000001ff00 */
[----:B------:R-:W-:Y:S02]  /*5670*/  SEL R2, RZ, 0xffffffff, P3 ;  /* 0xffffffffff027807 */ /* 0x000fe40001800000 */
[----:B------:R-:W-:Y:S02]  /*5680*/  CS2R R58, SRZ ;  /* 0x00000000003a7805 */ /* 0x000fe4000001ff00 */
[----:B------:R-:W-:Y:S02]  /*5690*/  P2R R107, PR, RZ, 0x20 ;  /* 0x00000020ff6b7803 */ /* 0x000fe40000000000 */
[----:B------:R-:W-:Y:S02]  /*56a0*/  CS2R R56, SRZ ;  /* 0x0000000000387805 */ /* 0x000fe4000001ff00 */
[----:B------:R-:W-:Y:S02]  /*56b0*/  @P2 SEL R2, R3, R2, !P4 ;  /* 0x0000000203022207 */ /* 0x000fe40006000000 */
[----:B------:R-:W-:Y:S02]  /*56c0*/  @P5 SHF.L.U32 R0, R97, 0x1f, RZ ;  /* 0x0000001f61005819 */ /* 0x000fe400000006ff */
[----:B------:R-:W-:Y:S02]  /*56d0*/  LOP3.LUT R2, R2, 0x1, RZ, 0xc0, !PT ;  /* 0x0000000102027812 */ /* 0x000fe400078ec0ff */
[----:B------:R1:W3:Y:S02]  /*56e0*/  @P5 SYNCS.PHASECHK.TRANS64.TRYWAIT P1, [UR48+0x40], R0 ;  /* 0x00004000ff0055a7 */ /* 0x0002e40008021130 */
[----:B------:R-:W-:Y:S04]  /*56f0*/  ISETP.NE.U32.AND P2, PT, R2, 0x1, PT ;  /* 0x000000010200780c */ /* 0x000fe80003f45070 */
[----:B------:R-:W-:Y:S02]  /*5700*/  P2R R67, PR, RZ, 0x4 ;  /* 0x00000004ff437803 */ /* 0x000fe40000000000 */
[----:B-1----:R-:W-:Y:S04]  /*5710*/  SHF.L.U32 R0, R96, 0x1f, RZ ;  /* 0x0000001f60007819 */ /* 0x002fe800000006ff */
[----:B------:R1:W4:Y:S01]  /*5720*/  SYNCS.PHASECHK.TRANS64.TRYWAIT P0, [R64+URZ+0xb0], R0 ;  /* 0x0000b000400075a7 */ /* 0x00032200080011ff */
[----:B---3--:R-:W-:Y:S01]  /*5730*/  @P5 SEL R66, RZ, 0x1, !P1 ;  /* 0x00000001ff425807 */ /* 0x008fe20004800000 */
[----:B-1----:R-:W-:Y:S06]  /*5740*/  @!P5 BRA `(.L_x_91) ;  /* 0x000000000058d947 */ /* 0x002fec0003800000 */
[----:B------:R-:W-:Y:S01]  /*5750*/  IMAD.MOV.U32 R79, RZ, RZ, RZ ;  /* 0x000000ffff4f7224 */ /* 0x000fe200078e00ff */
[----:B------:R-:W-:Y:S01]  /*5760*/  ISETP.NE.AND P1, PT, R66, RZ, PT ;  /* 0x000000ff4200720c */ /* 0x000fe20003f25270 */
[----:B------:R-:W-:Y:S01]  /*5770*/  BSSY B0, `(.L_x_92) ;  /* 0x000000c000007945 */ /* 0x000fe20003800000 */
[----:B------:R-:W-:Y:S02]  /*5780*/  CS2R R58, SRZ ;  /* 0x00000000003a7805 */ /* 0x000fe4000001ff00 */
[----:B------:R-:W-:Y:S02]  /*5790*/  CS2R R56, SRZ ;  /* 0x0000000000387805 */ /* 0x000fe4000001ff00 */
[----:B------:R-:W-:Y:S02]  /*57a0*/  CS2R R62, SRZ ;  /* 0x00000000003e7805 */ /* 0x000fe4000001ff00 */
[----:B------:R-:W-:Y:S02]  /*57b0*/  CS2R R60, SRZ ;  /* 0x00000000003c7805 */ /* 0x000fe4000001ff00 */
[----:B------:R-:W-:Y:S02]  /*57c0*/  CS2R R70, SRZ ;  /* 0x0000000000467805 */ /* 0x000fe4000001ff00 */
[----:B------:R-:W-:Y:S02]  /*57d0*/  CS2R R68, SRZ ;  /* 0x0000000000447805 */ /* 0x000fe4000001ff00 */
[----:B------:R-:W-:Y:S01]  /*57e0*/  CS2R R76, SRZ ;  /* 0x00000000004c7805 */ /* 0x000fe2000001ff00 */
[----:B------:R-:W-:Y:S06]  /*57f0*/  @P1 BRA `(.L_x_93) ;  /* 0x00000000000c1947 */ /* 0x000fec0003800000 */
[----:B------:R-:W-:Y:S04]  /*5800*/  SHF.L.U32 R3, R97, 0x1f, RZ ;  /* 0x0000001f61037819 */ /* 0x000fe800000006ff */
[----:B------:R-:W1:Y:S02]  /*5810*/  SYNCS.PHASECHK.TRANS64.TRYWAIT P1, [UR48+0x40], R3 ;  /* 0x00004003ff0075a7 */ /* 0x000e640008021130 */
[----:B-1----:R-:W-:Y:S05]  /*5820*/  @!P1 BRA `(.L_x_94) ;  /* 0x0000003c00649947 */ /* 0x002fea0003800000 */
.L_x_93:
[----:B------:R-:W-:Y:S05]  /*5830*/  BSYNC B0 ;  /* 0x0000000000007941 */ /* 0x000fea0003800000 */
.L_x_92:
[----:B------:R-:W-:Y:S01]  /*5840*/  ISETP.NE.AND P1, PT, R67, RZ, PT ;  /* 0x000000ff4300720c */ /* 0x000fe20003f25270 */
[----:B------:R-:W-:Y:S11]  /*5850*/  HFMA2 R65, -RZ, RZ, 0, 5.9604644775390625e-08 ;  /* 0x00000001ff417431 */ /* 0x000ff600000001ff */
[----:B------:R-:W-:Y:S01]  /*5860*/  @!UPT UIADD3 URZ, UPT, UPT, URZ, URZ, URZ ;  /* 0x000000fffffff290 */ /* 0x000fe2000fffe0ff */
[----:B------:R3:W1:Y:S04]  /*5870*/  @P1 LDS.128 R56, [R100] ;  /* 0x0000000064381984 */ /* 0x0006680000000c00 */
[----:B------:R3:W1:Y:S04]  /*5880*/  @P1 LDS.128 R60, [R99+0x10] ;  /* 0x00001000633c1984 */ /* 0x0006680000000c00 */
[----:B------:R3:W1:Y:S04]  /*5890*/  @P1 LDS.128 R68, [R98+0x20] ;  /* 0x0000200062441984 */ /* 0x0006680000000c00 */
[----:B------:R3:W1:Y:S02]  /*58a0*/  @P1 LDS.128 R76, [R106+0x30] ;  /* 0x000030006a4c1984 */ /* 0x0006640000000c00 */
.L_x_91:
[----:B------:R-:W-:Y:S05]  /*58b0*/  BSYNC B1 ;  /* 0x0000000000017941 */ /* 0x000fea0003800000 */
.L_x_90:
[----:B-1----:R-:W-:Y:S04]  /*58c0*/  SHF.R.U32.HI R2, RZ, 0x15, R48 ;  /* 0x00000015ff027819 */ /* 0x002fe80000011630 */
[----:B------:R-:W-:Y:S01]  /*58d0*/  LOP3.LUT P1, RZ, R2, 0x3, R92, 0x48, !PT ;  /* 0x0000000302ff7812 */ /* 0x000fe2000782485c */
[----:B------:R-:W-:Y:S01]  /*58e0*/  @!UPT UIADD3 URZ, UPT, UPT, URZ, URZ, URZ ;  /* 0x000000fffffff290 */ /* 0x000fe2000fffe0ff */
[----:B----4-:R-:W-:Y:S11]  /*58f0*/  @P0 BRA `(.L_x_95) ;  /* 0x0000000000080947 */ /* 0x010ff60003800000 */
[----:B------:R-:W1:Y:S02]  /*5900*/  SYNCS.PHASECHK.TRANS64.TRYWAIT P0, [R64+URZ+0xb0], R0 ;  /* 0x0000b000400075a7 */ /* 0x000e6400080011ff */
[----:B-1----:R-:W-:Y:S05]  /*5910*/  @!P0 BRA `(.L_x_96) ;  /* 0x0000003c00408947 */ /* 0x002fea0003800000 */
.L_x_95:
[----:B------:R-:W-:Y:S05]  /*5920*/  @!P1 BRA `(.L_x_97) ;  /* 0x0000000000409947 */ /* 0x000fea0003800000 */
[----:B------:R-:W4:Y:S01]  /*5930*/  LDCU.64 UR8, c[0x4][0x70] ;  /* 0x01000e00ff0877ac */ /* 0x000f220008000a00 */
[----:B------:R-:W-:Y:S01]  /*5940*/  MOV R3, 0x0 ;  /* 0x0000000000037802 */ /* 0x000fe20000000f00 */
[----:B------:R-:W-:Y:S02]  /*5950*/  HFMA2 R12, -RZ, RZ, 0, 5.9604644775390625e-08 ;  /* 0x00000001ff0c7431 */ /* 0x000fe400000001ff */
[----:B------:R-:W-:Y:S02]  /*5960*/  IMAD.MOV.U32 R8, RZ, RZ, 0x192 ;  /* 0x00000192ff087424 */ /* 0x000fe400078e00ff */
[----:B------:R-:W-:Y:S01]  /*5970*/  IMAD.MOV.U32 R13, RZ, RZ, RZ ;  /* 0x000000ffff0d7224 */ /* 0x000fe200078e00ff */
[----:B------:R-:W5:Y:S01]  /*5980*/  LDCU.64 UR6, c[0x4][0x78] ;  /* 0x01000f00ff0677ac */ /* 0x000f620008000a00 */
[----:B------:R-:W1:Y:S01]  /*5990*/  LDC.64 R2, c[0x4][R3] ;  /* 0x0100000003027b82 */ /* 0x000e620000000a00 */
[----:B------:R-:W2:Y:S01]  /*59a0*/  LDCU.64 UR4, c[0x4][0x10] ;  /* 0x01000200ff0477ac */ /* 0x000ea20008000a00 */
[----:B----4-:R-:W-:Y:S01]  /*59b0*/  MOV R5, UR9 ;  /* 0x0000000900057c02 */ /* 0x010fe20008000f00 */
[----:B------:R-:W-:Y:S01]  /*59c0*/  IMAD.U32 R4, RZ, RZ, UR8 ;  /* 0x00000008ff047e24 */ /* 0x000fe2000f8e00ff */
[----:B-----5:R-:W-:Y:S01]  /*59d0*/  MOV R7, UR7 ;  /* 0x0000000700077c02 */ /* 0x020fe20008000f00 */
[----:B------:R-:W-:Y:S01]  /*59e0*/  IMAD.U32 R6, RZ, RZ, UR6 ;  /* 0x00000006ff067e24 */ /* 0x000fe2000f8e00ff */
[----:B--2---:R-:W-:Y:S01]  /*59f0*/  MOV R11, UR5 ;  /* 0x00000005000b7c02 */ /* 0x004fe20008000f00 */
[----:B------:R-:W-:Y:S02]  /*5a00*/  IMAD.U32 R10, RZ, RZ, UR4 ;  /* 0x00000004ff0a7e24 */ /* 0x000fe4000f8e00ff */
[----:B------:R-:W-:Y:S07]  /*5a10*/  LEPC R20, `(.L_x_97) ;  /* 0x000000001014794e */ /* 0x000fee0000000000 */
[----:B-1-3--:R-:W-:Y:S05]  /*5a20*/  CALL.ABS.NOINC R2 ;  /* 0x0000000002007343 */ /* 0x00afea0003c00000 */
.L_x_97:
[----:B------:R-:W-:Y:S01]  /*5a30*/  SHF.L.U32 R50, R56, 0x10, RZ ;  /* 0x0000001038327819 */ /* 0x000fe200000006ff */
[----:B------:R-:W-:Y:S05]  /*5a40*/  WARPSYNC.ALL ;  /* 0x0000000000007948 */ /* 0x000fea0003800000 */
[----:B------:R-:W-:Y:S01]  /*5a50*/  R2UR UR4, R48 ;  /* 0x00000000300472ca */ /* 0x000fe200000e0000 */
[----:B------:R-:W-:Y:S01]  /*5a60*/  BSSY.RECONVERGENT B0, `(.L_x_98) ;  /* 0x0000088000007945 */ /* 0x000fe20003800200 */
[----:B------:R-:W-:Y:S02]  /*5a70*/  LOP3.LUT R51, R56, 0xffff0000, RZ, 0xc0, !PT ;  /* 0xffff000038337812 */ /* 0x000fe400078ec0ff */
[----:B------:R-:W-:Y:S02]  /*5a80*/  SHF.L.U32 R52, R57, 0x10, RZ ;  /* 0x0000001039347819 */ /* 0x000fe400000006ff */
[----:B------:R-:W-:Y:S07]  /*5a90*/  ISETP.NE.AND P0, PT, R102, RZ, PT ;  /* 0x000000ff6600720c */ /* 0x000fee0003f05270 */
[----:B------:R-:W1:Y:S02]  /*5aa0*/  LDTM.x32 R4, tmem[UR4] ;  /* 0x00000004000479ee */ /* 0x000e6400082c0000 */
[C---:B-12---:R-:W-:Y:S01]  /*5ab0*/  FMUL R0, R47.reuse, R4 ;  /* 0x000000042f007220 */ /* 0x046fe20000400000 */
[C---:B------:R-:W-:Y:S01]  /*5ac0*/  FMUL R2, R47.reuse, R5 ;  /* 0x000000052f027220 */ /* 0x040fe20000400000 */
[C---:B------:R-:W-:Y:S01]  /*5ad0*/  FMUL R4, R47.reuse, R8 ;  /* 0x000000082f047220 */ /* 0x040fe20000400000 */
[C---:B------:R-:W-:Y:S01]  /*5ae0*/  FMUL R3, R47.reuse, R6 ;  /* 0x000000062f037220 */ /* 0x040fe20000400000 */
[C---:B------:R-:W-:Y:S01]  /*5af0*/  FMUL R5, R47.reuse, R9 ;  /* 0x000000092f057220 */ /* 0x040fe20000400000 */
[C---:B------:R-:W-:Y:S01]  /*5b00*/  FMUL R8, R47.reuse, R12 ;  /* 0x0000000c2f087220 */ /* 0x040fe20000400000 */
[C---:B------:R-:W-:Y:S01]  /*5b10*/  FMUL R6, R47.reuse, R10 ;  /* 0x0000000a2f067220 */ /* 0x040fe20000400000 */
[C---:B------:R-:W-:Y:S01]  /*5b20*/  FMUL R9, R47.reuse, R13 ;  /* 0x0000000d2f097220 */ /* 0x040fe20000400000 */
[----:B------:R-:W-:Y:S01]  /*5b30*/  FMUL R12, R47, R16 ;  /* 0x000000102f0c7220 */ /* 0x000fe20000400000 */
[----:B------:R-:W-:Y:S01]  /*5b40*/  FFMA R0, R49, R50, R0 ;  /* 0x0000003231007223 */ /* 0x000fe20000000000 */
[C---:B------:R-:W-:Y:S01]  /*5b50*/  FMUL R10, R47.reuse, R14 ;  /* 0x0000000e2f0a7220 */ /* 0x040fe20000400000 */
[C---:B------:R-:W-:Y:S01]  /*5b60*/  FMUL R13, R47.reuse, R17 ;  /* 0x000000112f0d7220 */ /* 0x040fe20000400000 */
[----:B------:R-:W-:Y:S01]  /*5b70*/  FMUL R16, R47, R20 ;  /* 0x000000142f107220 */ /* 0x000fe20000400000 */
[----:B------:R-:W-:Y:S01]  /*5b80*/  FFMA R2, R49, R51, R2 ;  /* 0x0000003331027223 */ /* 0x000fe20000000002 */
[C---:B------:R-:W-:Y:S01]  /*5b90*/  FMUL R14, R47.reuse, R18 ;  /* 0x000000122f0e7220 */ /* 0x040fe20000400000 */
        /* <DEDUP_REMOVED lines=8> */
[----:B------:R-:W-:Y:S01]  /*5c20*/  LOP3.LUT R32, R57, 0xffff0000, RZ, 0xc0, !PT ;  /* 0xffff000039207812 */ /* 0x000fe200078ec0ff */
[C---:B------:R-:W-:Y:S01]  /*5c30*/  FMUL R26, R47.reuse, R30 ;  /* 0x0000001e2f1a7220 */ /* 0x040fe20000400000 */
[----:B------:R-:W-:Y:S01]  /*5c40*/  FMUL R29, R47, R33 ;  /* 0x000000212f1d7220 */ /* 0x000fe20000400000 */
[----:B------:R-:W-:Y:S01]  /*5c50*/  SHF.L.U32 R33, R58, 0x10, RZ ;  /* 0x000000103a217819 */ /* 0x000fe200000006ff */
[----:B------:R-:W-:Y:S01]  /*5c60*/  FFMA R3, R49, R52, R3 ;  /* 0x0000003431037223 */ /* 0x000fe20000000003 */
[----:B------:R-:W-:Y:S01]  /*5c70*/  F2FP.BF16.F32.PACK_AB R52, R2, R0 ;  /* 0x000000000234723e */ /* 0x000fe200000010ff */
[----:B------:R-:W-:Y:S01]  /*5c80*/  FMUL R7, R47, R7 ;  /* 0x000000072f077220 */ /* 0x000fe20000400000 */
[----:B------:R-:W-:Y:S01]  /*5c90*/  SHF.L.U32 R0, R59, 0x10, RZ ;  /* 0x000000103b007819 */ /* 0x000fe200000006ff */
[----:B------:R-:W-:Y:S01]  /*5ca0*/  FMUL R30, R47, R34 ;  /* 0x000000222f1e7220 */ /* 0x000fe20000400000 */
[----:B------:R-:W-:Y:S01]  /*5cb0*/  LOP3.LUT R34, R58, 0xffff0000, RZ, 0xc0, !PT ;  /* 0xffff00003a227812 */ /* 0x000fe200078ec0ff */
[----:B------:R-:W-:Y:S01]  /*5cc0*/  FFMA R7, R49, R32, R7 ;  /* 0x0000002031077223 */ /* 0x000fe20000000007 */
[----:B------:R-:W-:Y:S01]  /*5cd0*/  LOP3.LUT R2, R59, 0xffff0000, RZ, 0xc0, !PT ;  /* 0xffff00003b027812 */ /* 0x000fe200078ec0ff */
[----:B------:R-:W-:Y:S01]  /*5ce0*/  FFMA R4, R49, R33, R4 ;  /* 0x0000002131047223 */ /* 0x000fe20000000004 */
[----:B------:R-:W-:Y:S01]  /*5cf0*/  FMUL R11, R47, R11 ;  /* 0x0000000b2f0b7220 */ /* 0x000fe20000400000 */
[----:B------:R-:W-:Y:S01]  /*5d00*/  FFMA R5, R49, R34, R5 ;  /* 0x0000002231057223 */ /* 0x000fe20000000005 */
[----:B------:R-:W-:Y:S01]  /*5d10*/  F2FP.BF16.F32.PACK_AB R53, R7, R3 ;  /* 0x000000030735723e */ /* 0x000fe200000010ff */
[C---:B------:R-:W-:Y:S01]  /*5d20*/  FFMA R6, R49.reuse, R0, R6 ;  /* 0x0000000031067223 */ /* 0x040fe20000000006 */
[C---:B------:R-:W-:Y:S01]  /*5d30*/  SHF.L.U32 R0, R60.reuse, 0x10, RZ ;  /* 0x000000103c007819 */ /* 0x040fe200000006ff */
[----:B------:R-:W-:Y:S01]  /*5d40*/  FFMA R11, R49, R2, R11 ;  /* 0x00000002310b7223 */ /* 0x000fe2000000000b */
[----:B------:R-:W-:Y:S01]  /*5d50*/  LOP3.LUT R2, R60, 0xffff0000, RZ, 0xc0, !PT ;  /* 0xffff00003c027812 */ /* 0x000fe200078ec0ff */
[----:B------:R-:W-:Y:S01]  /*5d60*/  FMUL R15, R47, R15 ;  /* 0x0000000f2f0f7220 */ /* 0x000fe20000400000 */
[----:B------:R-:W-:Y:S01]  /*5d70*/  SHF.L.U32 R3, R61, 0x10, RZ ;  /* 0x000000103d037819 */ /* 0x000fe200000006ff */
[----:B------:R-:W-:Y:S01]  /*5d80*/  FFMA R8, R49, R0, R8 ;  /* 0x0000000031087223 */ /* 0x000fe20000000008 */
[----:B------:R-:W-:Y:S01]  /*5d90*/  LOP3.LUT R0, R61, 0xffff0000, RZ, 0xc0, !PT ;  /* 0xffff00003d007812 */ /* 0x000fe200078ec0ff */
[C---:B------:R-:W-:Y:S01]  /*5da0*/  FFMA R9, R49.reuse, R2, R9 ;  /* 0x0000000231097223 */ /* 0x040fe20000000009 */
[C---:B------:R-:W-:Y:S01]  /*5db0*/  SHF.L.U32 R2, R62.reuse, 0x10, RZ ;  /* 0x000000103e027819 */ /* 0x040fe200000006ff */
[----:B------:R-:W-:Y:S01]  /*5dc0*/  FFMA R10, R49, R3, R10 ;  /* 0x00000003310a7223 */ /* 0x000fe2000000000a */
[----:B------:R-:W-:Y:S01]  /*5dd0*/  SHF.L.U32 R3, R63, 0x10, RZ ;  /* 0x000000103f037819 */ /* 0x000fe200000006ff */
[C---:B------:R-:W-:Y:S01]  /*5de0*/  FFMA R15, R49.reuse, R0, R15 ;  /* 0x00000000310f7223 */ /* 0x040fe2000000000f */
[----:B------:R-:W-:Y:S01]  /*5df0*/  LOP3.LUT R0, R62, 0xffff0000, RZ, 0xc0, !PT ;  /* 0xffff00003e007812 */ /* 0x000fe200078ec0ff */
[----:B------:R-:W-:Y:S01]  /*5e00*/  FFMA R12, R49, R2, R12 ;  /* 0x00000002310c7223 */ /* 0x000fe2000000000c */
[C---:B------:R-:W-:Y:S01]  /*5e10*/  SHF.L.U32 R2, R68.reuse, 0x10, RZ ;  /* 0x0000001044027819 */ /* 0x040fe200000006ff */
[----:B------:R-:W-:Y:S01]  /*5e20*/  FMUL R19, R47, R19 ;  /* 0x000000132f137220 */ /* 0x000fe20000400000 */
[----:B------:R-:W-:Y:S01]  /*5e30*/  F2FP.BF16.F32.PACK_AB R54, R5, R4 ;  /* 0x000000040536723e */ /* 0x000fe200000010ff */
[----:B------:R-:W-:Y:S01]  /*5e40*/  FFMA R13, R49, R0, R13 ;  /* 0x00000000310d7223 */ /* 0x000fe2000000000d */
[----:B------:R-:W-:Y:S01]  /*5e50*/  LOP3.LUT R0, R63, 0xffff0000, RZ, 0xc0, !PT ;  /* 0xffff00003f007812 */ /* 0x000fe200078ec0ff */
[----:B------:R-:W-:Y:S01]  /*5e60*/  FFMA R14, R49, R3, R14 ;  /* 0x00000003310e7223 */ /* 0x000fe2000000000e */
[----:B------:R-:W-:Y:S01]  /*5e70*/  LOP3.LUT R3, R68, 0xffff0000, RZ, 0xc0, !PT ;  /* 0xffff000044037812 */ /* 0x000fe200078ec0ff */
[----:B------:R-:W-:Y:S01]  /*5e80*/  FMUL R23, R47, R23 ;  /* 0x000000172f177220 */ /* 0x000fe20000400000 */
[----:B------:R-:W-:Y:S01]  /*5e90*/  F2FP.BF16.F32.PACK_AB R55, R11, R6 ;  /* 0x000000060b37723e */ /* 0x000fe200000010ff */
[----:B------:R-:W-:Y:S01]  /*5ea0*/  FFMA R19, R49, R0, R19 ;  /* 0x0000000031137223 */ /* 0x000fe20000000013 */
[----:B------:R-:W-:Y:S01]  /*5eb0*/  SHF.L.U32 R0, R69, 0x10, RZ ;  /* 0x0000001045007819 */ /* 0x000fe200000006ff */
[----:B------:R-:W-:Y:S01]  /*5ec0*/  FFMA R16, R49, R2, R16 ;  /* 0x0000000231107223 */ /* 0x000fe20000000010 */
[----:B------:R-:W-:Y:S01]  /*5ed0*/  LOP3.LUT R2, R69, 0xffff0000, RZ, 0xc0, !PT ;  /* 0xffff000045027812 */ /* 0x000fe200078ec0ff */
[----:B------:R-:W-:Y:S01]  /*5ee0*/  FFMA R17, R49, R3, R17 ;  /* 0x0000000331117223 */ /* 0x000fe20000000011 */
[----:B------:R-:W-:Y:S01]  /*5ef0*/  SHF.L.U32 R3, R71, 0x10, RZ ;  /* 0x0000001047037819 */ /* 0x000fe200000006ff */
[----:B------:R-:W-:Y:S01]  /*5f00*/  FFMA R18, R49, R0, R18 ;  /* 0x0000000031127223 */ /* 0x000fe20000000012 */
[C---:B------:R-:W-:Y:S01]  /*5f10*/  SHF.L.U32 R0, R70.reuse, 0x10, RZ ;  /* 0x0000001046007819 */ /* 0x040fe200000006ff */
[----:B------:R1:W-:Y:S01]  /*5f20*/  STS.128 [R100], R52 ;  /* 0x0000003464007388 */ /* 0x0003e20000000c00 */
[----:B------:R-:W-:Y:S01]  /*5f30*/  F2FP.BF16.F32.PACK_AB R8, R9, R8 ;  /* 0x000000080908723e */ /* 0x000fe200000010ff */
[C---:B------:R-:W-:Y:S01]  /*5f40*/  FFMA R23, R49.reuse, R2, R23 ;  /* 0x0000000231177223 */ /* 0x040fe20000000017 */
[----:B------:R-:W-:Y:S01]  /*5f50*/  LOP3.LUT R2, R70, 0xffff0000, RZ, 0xc0, !PT ;  /* 0xffff000046027812 */ /* 0x000fe200078ec0ff */
[----:B------:R-:W-:Y:S01]  /*5f60*/  FFMA R20, R49, R0, R20 ;  /* 0x0000000031147223 */ /* 0x000fe20000000014 */
[----:B------:R-:W-:Y:S01]  /*5f70*/  LOP3.LUT R0, R71, 0xffff0000, RZ, 0xc0, !PT ;  /* 0xffff000047007812 */ /* 0x000fe200078ec0ff */
[----:B------:R-:W-:Y:S01]  /*5f80*/  FMUL R27, R47, R27 ;  /* 0x0000001b2f1b7220 */ /* 0x000fe20000400000 */
[----:B------:R-:W-:Y:S01]  /*5f90*/  F2FP.BF16.F32.PACK_AB R9, R15, R10 ;  /* 0x0000000a0f09723e */ /* 0x000fe200000010ff */
[C---:B------:R-:W-:Y:S01]  /*5fa0*/  FFMA R21, R49.reuse, R2, R21 ;  /* 0x0000000231157223 */ /* 0x040fe20000000015 */
[C---:B------:R-:W-:Y:S01]  /*5fb0*/  FFMA R22, R49.reuse, R3, R22 ;  /* 0x0000000331167223 */ /* 0x040fe20000000016 */
[----:B------:R-:W-:Y:S01]  /*5fc0*/  FFMA R27, R49, R0, R27 ;  /* 0x00000000311b7223 */ /* 0x000fe2000000001b */
[C---:B------:R-:W-:Y:S01]  /*5fd0*/  SHF.L.U32 R2, R76.reuse, 0x10, RZ ;  /* 0x000000104c027819 */ /* 0x040fe200000006ff */
[C---:B------:R-:W-:Y:S01]  /*5fe0*/  FMUL R31, R47.reuse, R31 ;  /* 0x0000001f2f1f7220 */ /* 0x040fe20000400000 */
[----:B------:R-:W-:Y:S01]  /*5ff0*/  LOP3.LUT R0, R76, 0xffff0000, RZ, 0xc0, !PT ;  /* 0xffff00004c007812 */ /* 0x000fe200078ec0ff */
[----:B------:R-:W-:Y:S01]  /*6000*/  FMUL R35, R47, R35 ;  /* 0x000000232f237220 */ /* 0x000fe20000400000 */
[----:B------:R-:W-:Y:S01]  /*6010*/  SHF.L.U32 R3, R77, 0x10, RZ ;  /* 0x000000104d037819 */ /* 0x000fe200000006ff */
[----:B------:R-:W-:Y:S01]  /*6020*/  FFMA R24, R49, R2, R24 ;  /* 0x0000000231187223 */ /* 0x000fe20000000018 */
[----:B------:R-:W-:Y:S01]  /*6030*/  F2FP.BF16.F32.PACK_AB R10, R13, R12 ;  /* 0x0000000c0d0a723e */ /* 0x000fe200000010ff */
[----:B------:R-:W-:Y:S01]  /*6040*/  FFMA R25, R49, R0, R25 ;  /* 0x0000000031197223 */ /* 0x000fe20000000019 */
[----:B------:R-:W-:Y:S01]  /*6050*/  F2FP.BF16.F32.PACK_AB R11, R19, R14 ;  /* 0x0000000e130b723e */ /* 0x000fe200000010ff */
[----:B------:R-:W-:Y:S01]  /*6060*/  FFMA R26, R49, R3, R26 ;  /* 0x00000003311a7223 */ /* 0x000fe2000000001a */
[----:B------:R-:W-:Y:S02]  /*6070*/  LOP3.LUT R0, R77, 0xffff0000, RZ, 0xc0, !PT ;  /* 0xffff00004d007812 */ /* 0x000fe400078ec0ff */
[C---:B------:R-:W-:Y:S01]  /*6080*/  SHF.L.U32 R2, R78.reuse, 0x10, RZ ;  /* 0x000000104e027819 */ /* 0x040fe200000006ff */
[----:B------:R1:W-:Y:S01]  /*6090*/  STS.128 [R99+0x10], R8 ;  /* 0x0000100863007388 */ /* 0x0003e20000000c00 */
[----:B------:R-:W-:Y:S01]  /*60a0*/  LOP3.LUT R3, R78, 0xffff0000, RZ, 0xc0, !PT ;  /* 0xffff00004e037812 */ /* 0x000fe200078ec0ff */
[----:B------:R-:W-:Y:S01]  /*60b0*/  FFMA R31, R49, R0, R31 ;  /* 0x00000000311f7223 */ /* 0x000fe2000000001f */
[----:B------:R-:W-:Y:S01]  /*60c0*/  SHF.L.U32 R4, R79, 0x10, RZ ;  /* 0x000000104f047819 */ /* 0x000fe200000006ff */
[----:B------:R-:W-:Y:S01]  /*60d0*/  FFMA R28, R49, R2, R28 ;  /* 0x00000002311c7223 */ /* 0x000fe2000000001c */
[----:B------:R-:W-:Y:S01]  /*60e0*/  F2FP.BF16.F32.PACK_AB R16, R17, R16 ;  /* 0x000000101110723e */ /* 0x000fe200000010ff */
[----:B------:R-:W-:Y:S01]  /*60f0*/  FFMA R29, R49, R3, R29 ;  /* 0x00000003311d7223 */ /* 0x000fe2000000001d */
[----:B------:R-:W-:Y:S01]  /*6100*/  LOP3.LUT R5, R79, 0xffff0000, RZ, 0xc0, !PT ;  /* 0xffff00004f057812 */ /* 0x000fe200078ec0ff */
[----:B------:R-:W-:Y:S01]  /*6110*/  FFMA R30, R49, R4, R30 ;  /* 0x00000004311e7223 */ /* 0x000fe2000000001e */
[----:B------:R-:W-:Y:S02]  /*6120*/  F2FP.BF16.F32.PACK_AB R17, R23, R18 ;  /* 0x000000121711723e */ /* 0x000fe400000010ff */
[----:B------:R-:W-:Y:S01]  /*6130*/  F2FP.BF16.F32.PACK_AB R18, R21, R20 ;  /* 0x000000141512723e */ /* 0x000fe200000010ff */
[----:B------:R-:W-:Y:S01]  /*6140*/  FFMA R35, R49, R5, R35 ;  /* 0x0000000531237223 */ /* 0x000fe20000000023 */
[----:B------:R-:W-:Y:S02]  /*6150*/  F2FP.BF16.F32.PACK_AB R19, R27, R22 ;  /* 0x000000161b13723e */ /* 0x000fe400000010ff */
[----:B------:R-:W-:Y:S02]  /*6160*/  F2FP.BF16.F32.PACK_AB R24, R25, R24 ;  /* 0x000000181918723e */ /* 0x000fe400000010ff */
[----:B------:R-:W-:Y:S01]  /*6170*/  F2FP.BF16.F32.PACK_AB R25, R31, R26 ;  /* 0x0000001a1f19723e */ /* 0x000fe200000010ff */
[----:B------:R1:W-:Y:S01]  /*6180*/  STS.128 [R98+0x20], R16 ;  /* 0x0000201062007388 */ /* 0x0003e20000000c00 */
[----:B------:R-:W-:Y:S02]  /*6190*/  F2FP.BF16.F32.PACK_AB R26, R29, R28 ;  /* 0x0000001c1d1a723e */ /* 0x000fe400000010ff */
[----:B------:R-:W-:Y:S05]  /*61a0*/  F2FP.BF16.F32.PACK_AB R27, R35, R30 ;  /* 0x0000001e231b723e */ /* 0x000fea00000010ff */
[----:B------:R1:W-:Y:S01]  /*61b0*/  STS.128 [R106+0x30], R24 ;  /* 0x000030186a007388 */ /* 0x0003e20000000c00 */
[----:B------:R-:W-:Y:S01]  /*61c0*/  @!PT LDS RZ, [RZ] ;  /* 0x00000000fffff984 */ /* 0x000fe20000000800 */
[----:B------:R-:W-:Y:S01]  /*61d0*/  @!PT LDS RZ, [RZ] ;  /* 0x00000000fffff984 */ /* 0x000fe20000000800 */
[----:B------:R-:W-:Y:S01]  /*61e0*/  @!PT LDS RZ, [RZ] ;  /* 0x00000000fffff984 */ /* 0x000fe20000000800 */
[----:B------:R-:W-:Y:S01]  /*61f0*/  @!PT LDS RZ, [RZ] ;  /* 0x00000000fffff984 */ /* 0x000fe20000000800 */
[----:B------:R2:W-:Y:S07]  /*6200*/  MEMBAR.ALL.CTA ;  /* 0x0000000000007992 */ /* 0x0005ee0000008000 */
[----:B--2---:R-:W2:Y:S02]  /*6210*/  FENCE.VIEW.ASYNC.S ;  /* 0x00000000000073c6 */ /* 0x004ea40000000000 */
[----:B--2---:R-:W-:Y:S06]  /*6220*/  BAR.SYNC.DEFER_BLOCKING 0x1, 0x80 ;  /* 0x0042000000007b1d */ /* 0x004fec0000010000 */
[----:B------:R-:W-:Y:S05]  /*6230*/  @P0 BRA `(.L_x_99) ;  /* 0x0000000000280947 */ /* 0x000fea0003800000 */
[----:B------:R-:W-:Y:S02]  /*6240*/  UIADD3 UR4, UPT, UPT, UR48, 0x200, URZ ;  /* 0x0000020030047890 */ /* 0x000fe4000fffe0ff */
[----:B------:R-:W-:Y:S01]  /*6250*/  UIADD3 UR6, UP0, UPT, UR52, 0x680, URZ ;  /* 0x0000068034067890 */ /* 0x000fe2000ff1e0ff */
[----:B------:R-:W-:Y:S03]  /*6260*/  UMOV UR43, UR36 ;  /* 0x00000024002b7c82 */ /* 0x000fe60008000000 */
[----:B------:R-:W-:Y:S01]  /*6270*/  MOV R93, UR4 ;  /* 0x00000004005d7c02 */ /* 0x000fe20008000f00 */
[----:B------:R-:W-:Y:S03]  /*6280*/  UIADD3.X UR7, UPT, UPT, URZ, UR53, URZ, UP0, !UPT ;  /* 0x00000035ff077290 */ /* 0x000fe600087fe4ff */
[----:B------:R-:W-:Y:S11]  /*6290*/  R2UR UR40, R93 ;  /* 0x000000005d2872ca */ /* 0x000ff600000e0000 */
[----:B------:R-:W-:Y:S02]  /*62a0*/  @!UPT UIADD3 URZ, UPT, UPT, URZ, URZ, URZ ;  /* 0x000000fffffff290 */ /* 0x000fe4000fffe0ff */
[----:B------:R2:W-:Y:S01]  /*62b0*/  UTMASTG.3D [UR40], [UR6] ;  /* 0x00000028060073b5 */ /* 0x0005e20008010000 */
[----:B------:R0:W-:Y:S01]  /*62c0*/  UTMACMDFLUSH ;  /* 0x00000000000079b7 */ /* 0x0001e20000000000 */
[----:B--2---:R-:W-:Y:S04]  /*62d0*/  DEPBAR.LE SB0, 0x1 ;  /* 0x000080400000791a */ /* 0x004fe80000000000 */
.L_x_99:
[----:B------:R-:W-:Y:S05]  /*62e0*/  BSYNC.RECONVERGENT B0 ;  /* 0x0000000000007941 */ /* 0x000fea0003800200 */
.L_x_98:
[----:B------:R-:W-:Y:S01]  /*62f0*/  BAR.SYNC.DEFER_BLOCKING 0x1, 0x80 ;  /* 0x0042000000007b1d */ /* 0x000fe20000010000 */
[----:B------:R-:W-:Y:S01]  /*6300*/  ISETP.NE.AND P1, PT, R107, RZ, PT ;  /* 0x000000ff6b00720c */ /* 0x000fe20003f25270 */
[----:B------:R-:W-:Y:S01]  /*6310*/  UISETP.NE.AND UP0, UPT, UR49, URZ, UPT ;  /* 0x000000ff3100728c */ /* 0x000fe2000bf05270 */
[----:B------:R-:W-:Y:S11]  /*6320*/  LEA R2, R65, UR48, 0x3 ;  /* 0x0000003041027c11 */ /* 0x000ff6000f8e18ff */
[----:B------:R-:W-:Y:S01]  /*6330*/  @P1 SHF.L.U32 R3, R97, 0x1f, RZ ;  /* 0x0000001f61031819 */ /* 0x000fe200000006ff */
[----:B------:R-:W-:Y:S06]  /*6340*/  BRA.U !UP0, `(.L_x_100) ;  /* 0x0000000108247547 */ /* 0x000fec000b800000 */
[----:B------:R-:W-:Y:S01]  /*6350*/  IMAD.U32 R4, RZ, RZ, UR51 ;  /* 0x00000033ff047e24 */ /* 0x000fe2000f8e00ff */
[----:B------:R-:W-:Y:S01]  /*6360*/  MOV R0, UR37 ;  /* 0x0000002500007c02 */ /* 0x000fe20008000f00 */
[----:B------:R-:W-:Y:S03]  /*6370*/  UIADD3 UR51, UPT, UPT, UR51, 0x1, URZ ;  /* 0x0000000133337890 */ /* 0x000fe6000fffe0ff */
[----:B------:R-:W-:Y:S01]  /*6380*/  @P1 LEA R4, R4, UR48, 0x3 ;  /* 0x0000003004041c11 */ /* 0x000fe2000f8e18ff */
[----:B------:R-:W-:Y:S04]  /*6390*/  UISETP.NE.AND UP0, UPT, UR51, 0x4, UPT ;  /* 0x000000043300788c */ /* 0x000fe8000bf05270 */
[----:B------:R-:W-:Y:S01]  /*63a0*/  @P1 VIADD R4, R4, 0x60 ;  /* 0x0000006004041836 */ /* 0x000fe20000000000 */
[----:B------:R-:W-:Y:S04]  /*63b0*/  USEL UR51, UR51, URZ, UP0 ;  /* 0x000000ff33337287 */ /* 0x000fe80008000000 */
[----:B------:R-:W-:Y:S04]  /*63c0*/  @P1 PRMT R0, R0, 0x654, R4 ;  /* 0x0000065400001816 */ /* 0x000fe80000000004 */
[----:B------:R2:W-:Y:S04]  /*63d0*/  @P1 SYNCS.ARRIVE.TRANS64.RED.A1T0 RZ, [R0+URZ], RZ ;  /* 0x000000ff00ff19a7 */ /* 0x0005e800081004ff */
.L_x_100:
[----:B------:R-:W4:Y:S01]  /*63e0*/  @P1 SYNCS.PHASECHK.TRANS64.TRYWAIT P0, [R2+URZ+0x40], R3 ;  /* 0x00004003020015a7 */ /* 0x000f2200080011ff */
[----:B------:R-:W-:Y:S01]  /*63f0*/  BSSY B1, `(.L_x_101) ;  /* 0x0000016000017945 */ /* 0x000fe20003800000 */
[----:B----4-:R-:W-:Y:S03]  /*6400*/  @P1 SEL R66, RZ, 0x1, !P0 ;  /* 0x00000001ff421807 */ /* 0x010fe60004000000 */
[----:B------:R-:W-:Y:S05]  /*6410*/  @!P1 BRA `(.L_x_102) ;  /* 0x00000000004c9947 */ /* 0x000fea0003800000 */
[----:B------:R-:W-:Y:S01]  /*6420*/  ISETP.NE.AND P0, PT, R66, RZ, PT ;  /* 0x000000ff4200720c */ /* 0x000fe20003f05270 */
[----:B------:R-:W-:Y:S01]  /*6430*/  BSSY B0, `(.L_x_103) ;  /* 0x000000b000007945 */ /* 0x000fe20003800000 */
[----:B------:R-:W-:Y:S11]  /*6440*/  ISETP.NE.AND P1, PT, R67, RZ, PT ;  /* 0x000000ff4300720c */ /* 0x000ff60003f25270 */
[----:B------:R-:W-:Y:S02]  /*6450*/  @!UPT UIADD3 URZ, UPT, UPT, URZ, URZ, URZ ;  /* 0x000000fffffff290 */ /* 0x000fe4000fffe0ff */
[C---:B------:R-:W-:Y:S01]  /*6460*/  @P1 IMAD R6, R65.reuse, 0x2000, R100 ;  /* 0x0000200041061824 */ /* 0x040fe200078e0264 */
[C---:B------:R-:W-:Y:S01]  /*6470*/  @P1 LEA R4, R65.reuse, R98, 0xd ;  /* 0x0000006241041211 */ /* 0x040fe200078e68ff */
[C---:B------:R-:W-:Y:S02]  /*6480*/  @P1 IMAD R5, R65.reuse, 0x2000, R99 ;  /* 0x0000200041051824 */ /* 0x040fe400078e0263 */
[----:B------:R-:W-:Y:S01]  /*6490*/  @P1 IMAD R3, R65, 0x2000, R106 ;  /* 0x0000200041031824 */ /* 0x000fe200078e026a */
[----:B------:R-:W-:Y:S06]  /*64a0*/  @P0 BRA `(.L_x_104) ;  /* 0x00000000000c0947 */ /* 0x000fec0003800000 */
[----:B--2---:R-:W-:Y:S04]  /*64b0*/  SHF.L.U32 R0, R97, 0x1f, RZ ;  /* 0x0000001f61007819 */ /* 0x004fe800000006ff */
[----:B------:R-:W2:Y:S02]  /*64c0*/  SYNCS.PHASECHK.TRANS64.TRYWAIT P0, [R2+URZ+0x40], R0 ;  /* 0x00004000020075a7 */ /* 0x000ea400080011ff */
[----:B--2---:R-:W-:Y:S05]  /*64d0*/  @!P0 BRA `(.L_x_105) ;  /* 0x0000003000648947 */ /* 0x004fea0003800000 */
.L_x_104:
[----:B------:R-:W-:Y:S05]  /*64e0*/  BSYNC B0 ;  /* 0x0000000000007941 */ /* 0x000fea0003800000 */
.L_x_103:
[----:B------:R-:W-:Y:S02]  /*64f0*/  ISETP.NE.AND P0, PT, R67, RZ, PT ;  /* 0x000000ff4300720c */ /* 0x000fe40003f05270 */
[----:B------:R-:W-:Y:S11]  /*6500*/  IADD3 R65, PT, PT, R65, 0x1, RZ ;  /* 0x0000000141417810 */ /* 0x000ff60007ffe0ff */
[----:B------:R4:W1:Y:S04]  /*6510*/  @P0 LDS.128 R56, [R6] ;  /* 0x0000000006380984 */ /* 0x0008680000000c00 */
[----:B------:R4:W1:Y:S04]  /*6520*/  @P0 LDS.128 R60, [R5+0x10] ;  /* 0x00001000053c0984 */ /* 0x0008680000000c00 */
[----:B------:R4:W1:Y:S04]  /*6530*/  @P0 LDS.128 R68, [R4+0x20] ;  /* 0x0000200004440984 */ /* 0x0008680000000c00 */
[----:B------:R4:W1:Y:S02]  /*6540*/  @P0 LDS.128 R76, [R3+0x30] ;  /* 0x00003000034c0984 */ /* 0x0008640000000c00 */
.L_x_102:
[----:B------:R-:W-:Y:S05]  /*6550*/  BSYNC B1 ;  /* 0x0000000000017941 */ /* 0x000fea0003800000 */
.L_x_101:
[----:B--2---:R-:W-:Y:S05]  /*6560*/  VIADD R0, R48, 0x20 ;  /* 0x0000002030007836 */ /* 0x004fea0000000000 */
[----:B------:R-:W-:Y:S04]  /*6570*/  SHF.R.U32.HI R0, RZ, 0x15, R0 ;  /* 0x00000015ff007819 */ /* 0x000fe80000011600 */
[----:B------:R-:W-:Y:S11]  /*6580*/  LOP3.LUT P0, RZ, R0, 0x3, R92, 0x48, !PT ;  /* 0x0000000300ff7812 */ /* 0x000ff6000780485c */
[----:B------:R-:W-:Y:S02]  /*6590*/  @!UPT UIADD3 URZ, UPT, UPT, URZ, URZ, URZ ;  /* 0x000000fffffff290 */ /* 0x000fe4000fffe0ff */
[----:B------:R-:W-:Y:S05]  /*65a0*/  @!P0 BRA `(.L_x_106) ;  /* 0x0000000000408947 */ /* 0x000fea0003800000 */
[----:B------:R-:W2:Y:S01]  /*65b0*/  LDCU.64 UR8, c[0x4][0x70] ;  /* 0x01000e00ff0877ac */ /* 0x000ea20008000a00 */
[----:B----4-:R-:W-:Y:S01]  /*65c0*/  MOV R3, 0x0 ;  /* 0x0000000000037802 */ /* 0x010fe20000000f00 */
[----:B------:R-:W-:Y:S02]  /*65d0*/  HFMA2 R12, -RZ, RZ, 0, 5.9604644775390625e-08 ;  /* 0x00000001ff0c7431 */ /* 0x000fe400000001ff */
[----:B-1----:R-:W-:Y:S02]  /*65e0*/  IMAD.MOV.U32 R8, RZ, RZ, 0x192 ;  /* 0x00000192ff087424 */ /* 0x002fe400078e00ff */
[----:B------:R-:W-:Y:S01]  /*65f0*/  IMAD.MOV.U32 R13, RZ, RZ, RZ ;  /* 0x000000ffff0d7224 */ /* 0x000fe200078e00ff */
[----:B------:R-:W1:Y:S01]  /*6600*/  LDCU.64 UR6, c[0x4][0x78] ;  /* 0x01000f00ff0677ac */ /* 0x000e620008000a00 */
[----:B------:R-:W4:Y:S01]  /*6610*/  LDC.64 R2, c[0x4][R3] ;  /* 0x0100000003027b82 */ /* 0x000f220000000a00 */
[----:B------:R-:W5:Y:S01]  /*6620*/  LDCU.64 UR4, c[0x4][0x10] ;  /* 0x01000200ff0477ac */ /* 0x000f620008000a00 */
[----:B--2---:R-:W-:Y:S01]  /*6630*/  MOV R5, UR9 ;  /* 0x0000000900057c02 */ /* 0x004fe20008000f00 */
[----:B------:R-:W-:Y:S01]  /*6640*/  IMAD.U32 R4, RZ, RZ, UR8 ;  /* 0x00000008ff047e24 */ /* 0x000fe2000f8e00ff */
[----:B-1----:R-:W-:Y:S01]  /*6650*/  MOV R7, UR7 ;  /* 0x0000000700077c02 */ /* 0x002fe20008000f00 */
[----:B------:R-:W-:Y:S01]  /*6660*/  IMAD.U32 R6, RZ, RZ, UR6 ;  /* 0x00000006ff067e24 */ /* 0x000fe2000f8e00ff */
[----:B-----5:R-:W-:Y:S01]  /*6670*/  MOV R11, UR5 ;  /* 0x00000005000b7c02 */ /* 0x020fe20008000f00 */
[----:B------:R-:W-:Y:S02]  /*6680*/  IMAD.U32 R10, RZ, RZ, UR4 ;  /* 0x00000004ff0a7e24 */ /* 0x000fe4000f8e00ff */
[----:B------:R-:W-:Y:S07]  /*6690*/  LEPC R20, `(.L_x_106) ;  /* 0x000000001014794e */ /* 0x000fee0000000000 */
[----:B---34-:R-:W-:Y:S05]  /*66a0*/  CALL.ABS.NOINC R2 ;  /* 0x0000000002007343 */ /* 0x018fea0003c00000 */
.L_x_106:
[----:B------:R-:W-:Y:S01]  /*66b0*/  ISETP.NE.AND P6, PT, R107, RZ, PT ;  /* 0x000000ff6b00720c */ /* 0x000fe20003fc5270 */
[----:B------:R-:W-:Y:S05]  /*66c0*/  WARPSYNC.ALL ;  /* 0x0000000000007948 */ /* 0x000fea0003800000 */
[----:B------:R-:W-:Y:S01]  /*66d0*/  R2UR UR4, R48 ;  /* 0x00000000300472ca */ /* 0x000fe200000e0000 */
[----:B------:R-:W-:Y:S01]  /*66e0*/  BSSY.RECONVERGENT B0, `(.L_x_107) ;  /* 0x000008f000007945 */ /* 0x000fe20003800200 */
[----:B------:R-:W-:Y:S02]  /*66f0*/  MOV R50, UR51 ;  /* 0x0000003300327c02 */ /* 0x000fe40008000f00 */
[----:B-1--4-:R-:W-:Y:S02]  /*6700*/  SHF.L.U32 R3, R56, 0x10, RZ ;  /* 0x0000001038037819 */ /* 0x012fe400000006ff */
[----:B------:R-:W-:Y:S02]  /*6710*/  MOV R72, UR37 ;  /* 0x0000002500487c02 */ /* 0x000fe40008000f00 */
[----:B------:R-:W-:Y:S02]  /*6720*/  @P6 LEA R50, R50, UR48, 0x3 ;  /* 0x0000003032326c11 */ /* 0x000fe4000f8e18ff */
[C---:B------:R-:W-:Y:S02]  /*6730*/  LOP3.LUT R51, R57.reuse, 0xffff0000, RZ, 0xc0, !PT ;  /* 0xffff000039337812 */ /* 0x040fe400078ec0ff */
[----:B------:R-:W-:Y:S01]  /*6740*/  @P6 IADD3 R50, PT, PT, R50, 0x60, RZ ;  /* 0x0000006032326810 */ /* 0x000fe20007ffe0ff */
[----:B------:R-:W1:Y:S01]  /*6750*/  LDTM.x32 R4, tmem[UR4+0x20] ;  /* 0x00002004000479ee */ /* 0x000e6200082c0000 */
[----:B------:R-:W-:Y:S02]  /*6760*/  ISETP.NE.AND P0, PT, R102, RZ, PT ;  /* 0x000000ff6600720c */ /* 0x000fe40003f05270 */
[----:B------:R-:W-:Y:S02]  /*6770*/  @P6 PRMT R72, R72, 0x654, R50 ;  /* 0x0000065448486816 */ /* 0x000fe40000000032 */
[----:B------:R-:W-:Y:S01]  /*6780*/  SHF.L.U32 R50, R57, 0x10, RZ ;  /* 0x0000001039327819 */ /* 0x000fe200000006ff */
[C---:B-1----:R-:W-:Y:S01]  /*6790*/  FMUL R0, R47.reuse, R4 ;  /* 0x000000042f007220 */ /* 0x042fe20000400000 */
[----:B------:R-:W-:Y:S01]  /*67a0*/  LOP3.LUT R4, R56, 0xffff0000, RZ, 0xc0, !PT ;  /* 0xffff000038047812 */ /* 0x000fe200078ec0ff */
[C---:B------:R-:W-:Y:S01]  /*67b0*/  FMUL R2, R47.reuse, R5 ;  /* 0x000000052f027220 */ /* 0x040fe20000400000 */
[----:B------:R-:W-:Y:S01]  /*67c0*/  FMUL R7, R47, R7 ;  /* 0x000000072f077220 */ /* 0x000fe20000400000 */
[----:B------:R-:W-:Y:S01]  /*67d0*/  FFMA R0, R49, R3, R0 ;  /* 0x0000000331007223 */ /* 0x000fe20000000000 */
[----:B------:R-:W-:Y:S01]  /*67e0*/  FMUL R3, R47, R6 ;  /* 0x000000062f037220 */ /* 0x000fe20000400000 */
[----:B------:R-:W-:Y:S01]  /*67f0*/  FFMA R2, R49, R4, R2 ;  /* 0x0000000431027223 */ /* 0x000fe20000000002 */
[C---:B------:R-:W-:Y:S01]  /*6800*/  FMUL R4, R47.reuse, R8 ;  /* 0x000000082f047220 */ /* 0x040fe20000400000 */
[C---:B------:R-:W-:Y:S01]  /*6810*/  FMUL R8, R47.reuse, R12 ;  /* 0x0000000c2f087220 */ /* 0x040fe20000400000 */
[C---:B------:R-:W-:Y:S01]  /*6820*/  FMUL R12, R47.reuse, R16 ;  /* 0x000000102f0c7220 */ /* 0x040fe20000400000 */
[C---:B------:R-:W-:Y:S01]  /*6830*/  FMUL R16, R47.reuse, R20 ;  /* 0x000000142f107220 */ /* 0x040fe20000400000 */
[----:B------:R-:W-:Y:S01]  /*6840*/  F2FP.BF16.F32.PACK_AB R52, R2, R0 ;  /* 0x000000000234723e */ /* 0x000fe200000010ff */
[C---:B------:R-:W-:Y:S01]  /*6850*/  FMUL R20, R47.reuse, R24 ;  /* 0x000000182f147220 */ /* 0x040fe20000400000 */
[C---:B------:R-:W-:Y:S01]  /*6860*/  LOP3.LUT R0, R58.reuse, 0xffff0000, RZ, 0xc0, !PT ;  /* 0xffff00003a007812 */ /* 0x040fe200078ec0ff */
[----:B------:R-:W-:Y:S01]  /*6870*/  FMUL R24, R47, R28 ;  /* 0x0000001c2f187220 */ /* 0x000fe20000400000 */
[----:B------:R-:W-:Y:S01]  /*6880*/  SHF.L.U32 R2, R59, 0x10, RZ ;  /* 0x000000103b027819 */ /* 0x000fe200000006ff */
[C---:B------:R-:W-:Y:S01]  /*6890*/  FMUL R28, R47.reuse, R32 ;  /* 0x000000202f1c7220 */ /* 0x040fe20000400000 */
[----:B------:R-:W-:Y:S01]  /*68a0*/  SHF.L.U32 R32, R58, 0x10, RZ ;  /* 0x000000103a207819 */ /* 0x000fe200000006ff */
[----:B------:R-:W-:Y:S01]  /*68b0*/  FMUL R5, R47, R9 ;  /* 0x000000092f057220 */ /* 0x000fe20000400000 */
[C---:B------:R-:W-:Y:S01]  /*68c0*/  FFMA R3, R49.reuse, R50, R3 ;  /* 0x0000003231037223 */ /* 0x040fe20000000003 */
[----:B------:R-:W-:Y:S01]  /*68d0*/  FFMA R7, R49, R51, R7 ;  /* 0x0000003331077223 */ /* 0x000fe20000000007 */
[----:B------:R-:W-:Y:S01]  /*68e0*/  FMUL R6, R47, R10 ;  /* 0x0000000a2f067220 */ /* 0x000fe20000400000 */
[----:B------:R-:W-:Y:S01]  /*68f0*/  FFMA R4, R49, R32, R4 ;  /* 0x0000002031047223 */ /* 0x000fe20000000004 */
[----:B------:R-:W-:Y:S01]  /*6900*/  LOP3.LUT R32, R59, 0xffff0000, RZ, 0xc0, !PT ;  /* 0xffff00003b207812 */ /* 0x000fe200078ec0ff */
[----:B------:R-:W-:Y:S01]  /*6910*/  FFMA R5, R49, R0, R5 ;  /* 0x0000000031057223 */ /* 0x000fe20000000005 */
[C---:B------:R-:W-:Y:S01]  /*6920*/  SHF.L.U32 R0, R60.reuse, 0x10, RZ ;  /* 0x000000103c007819 */ /* 0x040fe200000006ff */
[----:B------:R-:W-:Y:S01]  /*6930*/  FMUL R11, R47, R11 ;  /* 0x0000000b2f0b7220 */ /* 0x000fe20000400000 */
[----:B------:R-:W-:Y:S01]  /*6940*/  F2FP.BF16.F32.PACK_AB R53, R7, R3 ;  /* 0x000000030735723e */ /* 0x000fe200000010ff */
[C---:B------:R-:W-:Y:S01]  /*6950*/  FFMA R6, R49.reuse, R2, R6 ;  /* 0x0000000231067223 */ /* 0x040fe20000000006 */
[----:B------:R-:W-:Y:S01]  /*6960*/  LOP3.LUT R2, R60, 0xffff0000, RZ, 0xc0, !PT ;  /* 0xffff00003c027812 */ /* 0x000fe200078ec0ff */
[----:B------:R-:W-:Y:S01]  /*6970*/  FFMA R11, R49, R32, R11 ;  /* 0x00000020310b7223 */ /* 0x000fe2000000000b */
[----:B------:R-:W-:Y:S01]  /*6980*/  SHF.L.U32 R3, R61, 0x10, RZ ;  /* 0x000000103d037819 */ /* 0x000fe200000006ff */
[----:B------:R-:W-:Y:S01]  /*6990*/  FFMA R8, R49, R0, R8 ;  /* 0x0000000031087223 */ /* 0x000fe20000000008 */
[----:B------:R-:W-:Y:S01]  /*69a0*/  LOP3.LUT R0, R61, 0xffff0000, RZ, 0xc0, !PT ;  /* 0xffff00003d007812 */ /* 0x000fe200078ec0ff */
[----:B------:R-:W-:Y:S01]  /*69b0*/  FMUL R9, R47, R13 ;  /* 0x0000000d2f097220 */ /* 0x000fe20000400000 */
[----:B------:R-:W-:Y:S01]  /*69c0*/  F2FP.BF16.F32.PACK_AB R54, R5, R4 ;  /* 0x000000040536723e */ /* 0x000fe200000010ff */
[----:B------:R-:W-:Y:S01]  /*69d0*/  FMUL R10, R47, R14 ;  /* 0x0000000e2f0a7220 */ /* 0x000fe20000400000 */
[----:B------:R-:W-:Y:S01]  /*69e0*/  F2FP.BF16.F32.PACK_AB R55, R11, R6 ;  /* 0x000000060b37723e */ /* 0x000fe200000010ff */
[----:B------:R-:W-:Y:S01]  /*69f0*/  FMUL R15, R47, R15 ;  /* 0x0000000f2f0f7220 */ /* 0x000fe20000400000 */
[----:B------:R-:W-:Y:S01]  /*6a00*/  SHF.L.U32 R4, R77, 0x10, RZ ;  /* 0x000000104d047819 */ /* 0x000fe200000006ff */
[C---:B------:R-:W-:Y:S01]  /*6a10*/  FFMA R9, R49.reuse, R2, R9 ;  /* 0x0000000231097223 */ /* 0x040fe20000000009 */
[C---:B------:R-:W-:Y:S01]  /*6a20*/  SHF.L.U32 R2, R62.reuse, 0x10, RZ ;  /* 0x000000103e027819 */ /* 0x040fe200000006ff */
[C---:B------:R-:W-:Y:S01]  /*6a30*/  FFMA R10, R49.reuse, R3, R10 ;  /* 0x00000003310a7223 */ /* 0x040fe2000000000a */
[----:B------:R-:W-:Y:S01]  /*6a40*/  LOP3.LUT R3, R62, 0xffff0000, RZ, 0xc0, !PT ;  /* 0xffff00003e037812 */ /* 0x000fe200078ec0ff */
[----:B------:R-:W-:Y:S01]  /*6a50*/  FFMA R15, R49, R0, R15 ;  /* 0x00000000310f7223 */ /* 0x000fe2000000000f */
[----:B------:R-:W-:Y:S01]  /*6a60*/  SHF.L.U32 R0, R63, 0x10, RZ ;  /* 0x000000103f007819 */ /* 0x000fe200000006ff */
[----:B------:R-:W-:Y:S01]  /*6a70*/  FMUL R13, R47, R17 ;  /* 0x000000112f0d7220 */ /* 0x000fe20000400000 */
[----:B------:R-:W-:Y:S01]  /*6a80*/  F2FP.BF16.F32.PACK_AB R8, R9, R8 ;  /* 0x000000080908723e */ /* 0x000fe200000010ff */
[----:B------:R-:W-:Y:S01]  /*6a90*/  FMUL R14, R47, R18 ;  /* 0x000000122f0e7220 */ /* 0x000fe20000400000 */
[----:B------:R-:W-:Y:S01]  /*6aa0*/  F2FP.BF16.F32.PACK_AB R9, R15, R10 ;  /* 0x0000000a0f09723e */ /* 0x000fe200000010ff */
[----:B------:R-:W-:Y:S01]  /*6ab0*/  FFMA R12, R49, R2, R12 ;  /* 0x00000002310c7223 */ /* 0x000fe2000000000c */
[----:B------:R-:W-:Y:S01]  /*6ac0*/  LOP3.LUT R2, R63, 0xffff0000, RZ, 0xc0, !PT ;  /* 0xffff00003f027812 */ /* 0x000fe200078ec0ff */
[----:B------:R-:W-:Y:S01]  /*6ad0*/  FFMA R13, R49, R3, R13 ;  /* 0x00000003310d7223 */ /* 0x000fe2000000000d */
[----:B------:R-:W-:Y:S01]  /*6ae0*/  SHF.L.U32 R3, R69, 0x10, RZ ;  /* 0x0000001045037819 */ /* 0x000fe200000006ff */
[----:B------:R-:W-:Y:S01]  /*6af0*/  FFMA R14, R49, R0, R14 ;  /* 0x00000000310e7223 */ /* 0x000fe2000000000e */
[C---:B------:R-:W-:Y:S01]  /*6b00*/  SHF.L.U32 R0, R68.reuse, 0x10, RZ ;  /* 0x0000001044007819 */ /* 0x040fe200000006ff */
[----:B------:R-:W-:Y:S01]  /*6b10*/  FMUL R19, R47, R19 ;  /* 0x000000132f137220 */ /* 0x000fe20000400000 */
[----:B------:R-:W-:Y:S01]  /*6b20*/  F2FP.BF16.F32.PACK_AB R10, R13, R12 ;  /* 0x0000000c0d0a723e */ /* 0x000fe200000010ff */
[----:B------:R-:W-:Y:S01]  /*6b30*/  FMUL R17, R47, R21 ;  /* 0x000000152f117220 */ /* 0x000fe20000400000 */
[----:B------:R-:W-:Y:S01]  /*6b40*/  LOP3.LUT R5, R79, 0xffff0000, RZ, 0xc0, !PT ;  /* 0xffff00004f057812 */ /* 0x000fe200078ec0ff */
[C---:B------:R-:W-:Y:S01]  /*6b50*/  FFMA R19, R49.reuse, R2, R19 ;  /* 0x0000000231137223 */ /* 0x040fe20000000013 */
[----:B------:R-:W-:Y:S01]  /*6b60*/  LOP3.LUT R2, R68, 0xffff0000, RZ, 0xc0, !PT ;  /* 0xffff000044027812 */ /* 0x000fe200078ec0ff */
[----:B------:R1:W-:Y:S01]  /*6b70*/  STS.128 [R100+0x2000], R52 ;  /* 0x0020003464007388 */ /* 0x0003e20000000c00 */
[----:B------:R-:W-:Y:S01]  /*6b80*/  FFMA R16, R49, R0, R16 ;  /* 0x0000000031107223 */ /* 0x000fe20000000010 */
[----:B------:R-:W-:Y:S01]  /*6b90*/  LOP3.LUT R0, R69, 0xffff0000, RZ, 0xc0, !PT ;  /* 0xffff000045007812 */ /* 0x000fe200078ec0ff */
[----:B------:R-:W-:Y:S01]  /*6ba0*/  FMUL R18, R47, R22 ;  /* 0x000000162f127220 */ /* 0x000fe20000400000 */
[----:B------:R-:W-:Y:S01]  /*6bb0*/  F2FP.BF16.F32.PACK_AB R11, R19, R14 ;  /* 0x0000000e130b723e */ /* 0x000fe200000010ff */
[----:B------:R-:W-:Y:S01]  /*6bc0*/  FMUL R23, R47, R23 ;  /* 0x000000172f177220 */ /* 0x000fe20000400000 */
[C---:B------:R-:W-:Y:S01]  /*6bd0*/  FFMA R17, R49.reuse, R2, R17 ;  /* 0x0000000231117223 */ /* 0x040fe20000000011 */
[C---:B------:R-:W-:Y:S01]  /*6be0*/  SHF.L.U32 R2, R70.reuse, 0x10, RZ ;  /* 0x0000001046027819 */ /* 0x040fe200000006ff */
[----:B------:R-:W-:Y:S01]  /*6bf0*/  FFMA R18, R49, R3, R18 ;  /* 0x0000000331127223 */ /* 0x000fe20000000012 */
[----:B------:R-:W-:Y:S01]  /*6c00*/  SHF.L.U32 R3, R71, 0x10, RZ ;  /* 0x0000001047037819 */ /* 0x000fe200000006ff */
[----:B------:R1:W-:Y:S01]  /*6c10*/  STS.128 [R99+0x2010], R8 ;  /* 0x0020100863007388 */ /* 0x0003e20000000c00 */
[----:B------:R-:W-:Y:S01]  /*6c20*/  F2FP.BF16.F32.PACK_AB R16, R17, R16 ;  /* 0x000000101110723e */ /* 0x000fe200000010ff */
[----:B------:R-:W-:Y:S01]  /*6c30*/  FFMA R23, R49, R0, R23 ;  /* 0x0000000031177223 */ /* 0x000fe20000000017 */
[----:B------:R-:W-:Y:S01]  /*6c40*/  LOP3.LUT R0, R70, 0xffff0000, RZ, 0xc0, !PT ;  /* 0xffff000046007812 */ /* 0x000fe200078ec0ff */
[C---:B------:R-:W-:Y:S01]  /*6c50*/  FMUL R21, R47.reuse, R25 ;  /* 0x000000192f157220 */ /* 0x040fe20000400000 */
[----:B------:R-:W-:Y:S01]  /*6c60*/  FMUL R22, R47, R26 ;  /* 0x0000001a2f167220 */ /* 0x000fe20000400000 */
[C---:B------:R-:W-:Y:S01]  /*6c70*/  FFMA R20, R49.reuse, R2, R20 ;  /* 0x0000000231147223 */ /* 0x040fe20000000014 */
[C---:B------:R-:W-:Y:S01]  /*6c80*/  SHF.L.U32 R2, R76.reuse, 0x10, RZ ;  /* 0x000000104c027819 */ /* 0x040fe200000006ff */
[----:B------:R-:W-:Y:S01]  /*6c90*/  FFMA R21, R49, R0, R21 ;  /* 0x0000000031157223 */ /* 0x000fe20000000015 */
[----:B------:R-:W-:Y:S01]  /*6ca0*/  LOP3.LUT R0, R71, 0xffff0000, RZ, 0xc0, !PT ;  /* 0xffff000047007812 */ /* 0x000fe200078ec0ff */
[----:B------:R-:W-:Y:S01]  /*6cb0*/  FFMA R22, R49, R3, R22 ;  /* 0x0000000331167223 */ /* 0x000fe20000000016 */
[C---:B------:R-:W-:Y:S01]  /*6cc0*/  FMUL R27, R47.reuse, R27 ;  /* 0x0000001b2f1b7220 */ /* 0x040fe20000400000 */
[----:B------:R-:W-:Y:S01]  /*6cd0*/  LOP3.LUT R3, R76, 0xffff0000, RZ, 0xc0, !PT ;  /* 0xffff00004c037812 */ /* 0x000fe200078ec0ff */
[C---:B------:R-:W-:Y:S01]  /*6ce0*/  FMUL R25, R47.reuse, R29 ;  /* 0x0000001d2f197220 */ /* 0x040fe20000400000 */
[----:B------:R-:W-:Y:S01]  /*6cf0*/  FMUL R26, R47, R30 ;  /* 0x0000001e2f1a7220 */ /* 0x000fe20000400000 */
[C---:B------:R-:W-:Y:S01]  /*6d00*/  FFMA R27, R49.reuse, R0, R27 ;  /* 0x00000000311b7223 */ /* 0x040fe2000000001b */
[----:B------:R-:W-:Y:S01]  /*6d10*/  FFMA R24, R49, R2, R24 ;  /* 0x0000000231187223 */ /* 0x000fe20000000018 */
[----:B------:R-:W-:Y:S01]  /*6d20*/  LOP3.LUT R0, R77, 0xffff0000, RZ, 0xc0, !PT ;  /* 0xffff00004d007812 */ /* 0x000fe200078ec0ff */
[----:B------:R-:W-:Y:S01]  /*6d30*/  FFMA R25, R49, R3, R25 ;  /* 0x0000000331197223 */ /* 0x000fe20000000019 */
[----:B------:R-:W-:Y:S01]  /*6d40*/  FMUL R31, R47, R31 ;  /* 0x0000001f2f1f7220 */ /* 0x000fe20000400000 */
[C---:B------:R-:W-:Y:S01]  /*6d50*/  SHF.L.U32 R2, R78.reuse, 0x10, RZ ;  /* 0x000000104e027819 */ /* 0x040fe200000006ff */
[----:B------:R-:W-:Y:S01]  /*6d60*/  FFMA R26, R49, R4, R26 ;  /* 0x00000004311a7223 */ /* 0x000fe2000000001a */
[----:B------:R-:W-:Y:S01]  /*6d70*/  LOP3.LUT R3, R78, 0xffff0000, RZ, 0xc0, !PT ;  /* 0xffff00004e037812 */ /* 0x000fe200078ec0ff */
[----:B------:R-:W-:Y:S01]  /*6d80*/  FMUL R29, R47, R33 ;  /* 0x000000212f1d7220 */ /* 0x000fe20000400000 */
[----:B------:R-:W-:Y:S01]  /*6d90*/  SHF.L.U32 R4, R79, 0x10, RZ ;  /* 0x000000104f047819 */ /* 0x000fe200000006ff */
[----:B------:R-:W-:Y:S01]  /*6da0*/  FMUL R30, R47, R34 ;  /* 0x000000222f1e7220 */ /* 0x000fe20000400000 */
[----:B------:R-:W-:Y:S01]  /*6db0*/  F2FP.BF16.F32.PACK_AB R17, R23, R18 ;  /* 0x000000121711723e */ /* 0x000fe200000010ff */
[----:B------:R-:W-:Y:S01]  /*6dc0*/  FFMA R31, R49, R0, R31 ;  /* 0x00000000311f7223 */ /* 0x000fe2000000001f */
[----:B------:R-:W-:Y:S01]  /*6dd0*/  FMUL R35, R47, R35 ;  /* 0x000000232f237220 */ /* 0x000fe20000400000 */
[----:B------:R-:W-:Y:S01]  /*6de0*/  F2FP.BF16.F32.PACK_AB R18, R21, R20 ;  /* 0x000000141512723e */ /* 0x000fe200000010ff */
[----:B------:R-:W-:Y:S01]  /*6df0*/  FFMA R28, R49, R2, R28 ;  /* 0x00000002311c7223 */ /* 0x000fe2000000001c */
[----:B------:R-:W-:Y:S01]  /*6e00*/  F2FP.BF16.F32.PACK_AB R19, R27, R22 ;  /* 0x000000161b13723e */ /* 0x000fe200000010ff */
[C---:B------:R-:W-:Y:S01]  /*6e10*/  FFMA R29, R49.reuse, R3, R29 ;  /* 0x00000003311d7223 */ /* 0x040fe2000000001d */
[C---:B------:R-:W-:Y:S01]  /*6e20*/  FFMA R30, R49.reuse, R4, R30 ;  /* 0x00000004311e7223 */ /* 0x040fe2000000001e */
[----:B------:R-:W-:Y:S01]  /*6e30*/  FFMA R35, R49, R5, R35 ;  /* 0x0000000531237223 */ /* 0x000fe20000000023 */
[----:B------:R-:W-:Y:S01]  /*6e40*/  F2FP.BF16.F32.PACK_AB R24, R25, R24 ;  /* 0x000000181918723e */ /* 0x000fe200000010ff */
[----:B------:R1:W-:Y:S01]  /*6e50*/  STS.128 [R98+0x2020], R16 ;  /* 0x0020201062007388 */ /* 0x0003e20000000c00 */
[----:B------:R-:W-:Y:S02]  /*6e60*/  F2FP.BF16.F32.PACK_AB R25, R31, R26 ;  /* 0x0000001a1f19723e */ /* 0x000fe400000010ff */
[----:B------:R-:W-:Y:S02]  /*6e70*/  F2FP.BF16.F32.PACK_AB R26, R29, R28 ;  /* 0x0000001c1d1a723e */ /* 0x000fe400000010ff */
[----:B------:R-:W-:Y:S02]  /*6e80*/  F2FP.BF16.F32.PACK_AB R27, R35, R30 ;  /* 0x0000001e231b723e */ /* 0x000fe400000010ff */
[----:B------:R-:W-:Y:S02]  /*6e90*/  LEA R0, R65, UR48, 0x3 ;  /* 0x0000003041007c11 */ /* 0x000fe4000f8e18ff */
[----:B------:R-:W-:Y:S01]  /*6ea0*/  @P6 SHF.L.U32 R2, R97, 0x1f, RZ ;  /* 0x0000001f61026819 */ /* 0x000fe200000006ff */
        /* <DEDUP_REMOVED lines=9> */
[----:B------:R-:W-:Y:S02]  /*6f40*/  UIADD3 UR8, UP0, UPT, UR52, 0x680, URZ ;  /* 0x0000068034087890 */ /* 0x000fe4000ff1e0ff */
[----:B------:R-:W-:Y:S02]  /*6f50*/  UIADD3 UR5, UPT, UPT, UR41, 0x20, URZ ;  /* 0x0000002029057890 */ /* 0x000fe4000fffe0ff */
[----:B------:R-:W-:Y:S02]  /*6f60*/  UIADD3 UR4, UPT, UPT, UR48, 0x2200, URZ ;  /* 0x0000220030047890 */ /* 0x000fe4000fffe0ff */
[----:B------:R-:W-:Y:S01]  /*6f70*/  UIADD3.X UR9, UPT, UPT, URZ, UR53, URZ, UP0, !UPT ;  /* 0x00000035ff097290 */ /* 0x000fe200087fe4ff */
[----:B------:R-:W-:Y:S01]  /*6f80*/  UMOV UR6, UR42 ;  /* 0x0000002a00067c82 */ /* 0x000fe20008000000 */
[----:B------:R-:W-:Y:S07]  /*6f90*/  UMOV UR7, UR36 ;  /* 0x0000002400077c82 */ /* 0x000fee0008000000 */
[----:B------:R2:W-:Y:S01]  /*6fa0*/  UTMASTG.3D [UR4], [UR8] ;  /* 0x00000004080073b5 */ /* 0x0005e20008010000 */
[----:B------:R0:W-:Y:S01]  /*6fb0*/  UTMACMDFLUSH ;  /* 0x00000000000079b7 */ /* 0x0001e20000000000 */
[----:B--2---:R-:W-:Y:S04]  /*6fc0*/  DEPBAR.LE SB0, 0x1 ;  /* 0x000080400000791a */ /* 0x004fe80000000000 */
.L_x_108:
[----:B------:R-:W-:Y:S05]  /*6fd0*/  BSYNC.RECONVERGENT B0 ;  /* 0x0000000000007941 */ /* 0x000fea0003800200 */
.L_x_107:
[----:B------:R-:W-:Y:S01]  /*6fe0*/  BAR.SYNC.DEFER_BLOCKING 0x1, 0x80 ;  /* 0x0042000000007b1d */ /* 0x000fe20000010000 */
[----:B------:R-:W-:Y:S04]  /*6ff0*/  UIADD3 UR40, UPT, UPT, UR51, 0x1, URZ ;  /* 0x0000000133287890 */ /* 0x000fe8000fffe0ff */
[----:B------:R-:W-:Y:S04]  /*7000*/  UISETP.NE.AND UP0, UPT, UR40, 0x4, UPT ;  /* 0x000000042800788c */ /* 0x000fe8000bf05270 */
[----:B------:R-:W-:Y:S01]  /*7010*/  USEL UR40, UR40, URZ, UP0 ;  /* 0x000000ff28287287 */ /* 0x000fe20008000000 */
[----:B------:R2:W-:Y:S01]  /*7020*/  @P6 SYNCS.ARRIVE.TRANS64.RED.A1T0 RZ, [R72+URZ], RZ ;  /* 0x000000ff48ff69a7 */ /* 0x0005e200081004ff */
[----:B------:R-:W-:Y:S01]  /*7030*/  BSSY B1, `(.L_x_109) ;  /* 0x0000017000017945 */ /* 0x000fe20003800000 */
[----:B------:R-:W4:Y:S02]  /*7040*/  @P6 SYNCS.PHASECHK.TRANS64.TRYWAIT P0, [R0+URZ+0x40], R2 ;  /* 0x00004002000065a7 */ /* 0x000f2400080011ff */
[----:B----4-:R-:W-:Y:S01]  /*7050*/  @P6 SEL R66, RZ, 0x1, !P0 ;  /* 0x00000001ff426807 */ /* 0x010fe20004000000 */
[----:B--2---:R-:W-:Y:S06]  /*7060*/  @!P6 BRA `(.L_x_110) ;  /* 0x00000000004ce947 */ /* 0x004fec0003800000 */
        /* <DEDUP_REMOVED lines=9> */
[----:B------:R-:W-:Y:S04]  /*7100*/  SHF.L.U32 R6, R97, 0x1f, RZ ;  /* 0x0000001f61067819 */ /* 0x000fe800000006ff */
[----:B------:R-:W2:Y:S02]  /*7110*/  SYNCS.PHASECHK.TRANS64.TRYWAIT P0, [R0+URZ+0x40], R6 ;  /* 0x00004006000075a7 */ /* 0x000ea400080011ff */
[----:B--2---:R-:W-:Y:S05]  /*7120*/  @!P0 BRA `(.L_x_113) ;  /* 0x0000002400648947 */ /* 0x004fea0003800000 */
.L_x_112:
[----:B------:R-:W-:Y:S05]  /*7130*/  BSYNC B0 ;  /* 0x0000000000007941 */ /* 0x000fea0003800000 */
.L_x_111:
[----:B------:R-:W-:Y:S02]  /*7140*/  ISETP.NE.AND P0, PT, R67, RZ, PT ;  /* 0x000000ff4300720c */ /* 0x000fe40003f05270 */
[----:B------:R-:W-:Y:S11]  /*7150*/  IADD3 R65, PT, PT, R65, 0x1, RZ ;  /* 0x0000000141417810 */ /* 0x000ff60007ffe0ff */
[----:B------:R4:W1:Y:S04]  /*7160*/  @P0 LDS.128 R56, [R5] ;  /* 0x0000000005380984 */ /* 0x0008680000000c00 */
[----:B------:R4:W1:Y:S04]  /*7170*/  @P0 LDS.128 R60, [R4+0x10] ;  /* 0x00001000043c0984 */ /* 0x0008680000000c00 */
[----:B------:R4:W1:Y:S04]  /*7180*/  @P0 LDS.128 R68, [R3+0x20] ;  /* 0x0000200003440984 */ /* 0x0008680000000c00 */
[----:B------:R4:W1:Y:S02]  /*7190*/  @P0 LDS.128 R76, [R2+0x30] ;  /* 0x00003000024c0984 */ /* 0x0008640000000c00 */
.L_x_110:
[----:B------:R-:W-:Y:S05]  /*71a0*/  BSYNC B1 ;  /* 0x0000000000017941 */ /* 0x000fea0003800000 */
.L_x_109:
        /* <DEDUP_REMOVED lines=21> */
.L_x_114:
        /* <DEDUP_REMOVED lines=146> */
.L_x_116:
[----:B------:R-:W-:Y:S05]  /*7c20*/  BSYNC.RECONVERGENT B0 ;  /* 0x0000000000007941 */ /* 0x000fea0003800200 */
.L_x_115:
        /* <DEDUP_REMOVED lines=21> */
.L_x_120:
[----:B------:R-:W-:Y:S05]  /*7d80*/  BSYNC B0 ;  /* 0x0000000000007941 */ /* 0x000fea0003800000 */
.L_x_119:
[----:B------:R-:W-:Y:S11]  /*7d90*/  ISETP.NE.AND P0, PT, R67, RZ, PT ;  /* 0x000000ff4300720c */ /* 0x000ff60003f05270 */
[----:B------:R-:W-:Y:S02]  /*7da0*/  @!UPT UIADD3 URZ, UPT, UPT, URZ, URZ, URZ ;  /* 0x000000fffffff290 */ /* 0x000fe4000fffe0ff */
[----:B------:R4:W1:Y:S04]  /*7db0*/  @P0 LDS.128 R56, [R4] ;  /* 0x0000000004380984 */ /* 0x0008680000000c00 */
[----:B------:R4:W1:Y:S04]  /*7dc0*/  @P0 LDS.128 R60, [R3+0x10] ;  /* 0x00001000033c0984 */ /* 0x0008680000000c00 */
[----:B------:R4:W1:Y:S04]  /*7dd0*/  @P0 LDS.128 R68, [R2+0x20] ;  /* 0x0000200002440984 */ /* 0x0008680000000c00 */
[----:B------:R4:W1:Y:S02]  /*7de0*/  @P0 LDS.128 R76, [R65+0x30] ;  /* 0x00003000414c0984 */ /* 0x0008640000000c00 */
.L_x_118:
[----:B------:R-:W-:Y:S05]  /*7df0*/  BSYNC B1 ;  /* 0x0000000000017941 */ /* 0x000fea0003800000 */
.L_x_117:
        /* <DEDUP_REMOVED lines=21> */
.L_x_122:
[----:B------:R-:W-:Y:S01]  /*7f50*/  ISETP.NE.AND P0, PT, R102, RZ, PT ;  /* 0x000000ff6600720c */ /* 0x000fe20003f05270 */
[----:B------:R-:W-:Y:S05]  /*7f60*/  WARPSYNC.ALL ;  /* 0x0000000000007948 */ /* 0x000fea0003800000 */
[----:B------:R-:W-:Y:S01]  /*7f70*/  R2UR UR4, R48 ;  /* 0x00000000300472ca */ /* 0x000fe200000e0000 */
[----:B------:R-:W-:Y:S01]  /*7f80*/  BSSY.RECONVERGENT B0, `(.L_x_123) ;  /* 0x000008c000007945 */ /* 0x000fe20003800200 */
[----:B------:R-:W-:Y:S02]  /*7f90*/  R2UR UR5, R64 ;  /* 0x00000000400572ca */ /* 0x000fe400000e0000 */
[C---:B-1----:R-:W-:Y:S02]  /*7fa0*/  SHF.L.U32 R0, R56.reuse, 0x10, RZ ;  /* 0x0000001038007819 */ /* 0x042fe400000006ff */
[----:B----4-:R-:W-:Y:S02]  /*7fb0*/  LOP3.LUT R2, R56, 0xffff0000, RZ, 0xc0, !PT ;  /* 0xffff000038027812 */ /* 0x010fe400078ec0ff */
[C---:B------:R-:W-:Y:S02]  /*7fc0*/  SHF.L.U32 R3, R57.reuse, 0x10, RZ ;  /* 0x0000001039037819 */ /* 0x040fe400000006ff */
[----:B------:R-:W-:Y:S02]  /*7fd0*/  LOP3.LUT R48, R57, 0xffff0000, RZ, 0xc0, !PT ;  /* 0xffff000039307812 */ /* 0x000fe400078ec0ff */
[C---:B------:R-:W-:Y:S01]  /*7fe0*/  SHF.L.U32 R50, R58.reuse, 0x10, RZ ;  /* 0x000000103a327819 */ /* 0x040fe200000006ff */
[----:B------:R-:W1:Y:S01]  /*7ff0*/  LDTM.x32 R4, tmem[UR4+0x60] ;  /* 0x00006004000479ee */ /* 0x000e6200082c0000 */
[----:B------:R-:W-:Y:S01]  /*8000*/  LOP3.LUT R51, R58, 0xffff0000, RZ, 0xc0, !PT ;  /* 0xffff00003a337812 */ /* 0x000fe200078ec0ff */
[----:B------:R-:W-:Y:S01]  /*8010*/  NOP ;  /* 0x0000000000007918 */ /* 0x000fe20000000000 */
[C---:B------:R-:W-:Y:S01]  /*8020*/  SHF.L.U32 R52, R59.reuse, 0x10, RZ ;  /* 0x000000103b347819 */ /* 0x040fe200000006ff */
[----:B------:R-:W-:Y:S01]  /*8030*/  UIADD3 UR5, UPT, UPT, UR5, 0xd0, URZ ;  /* 0x000000d005057890 */ /* 0x000fe2000fffe0ff */
[----:B------:R-:W-:Y:S02]  /*8040*/  LOP3.LUT R53, R59, 0xffff0000, RZ, 0xc0, !PT ;  /* 0xffff00003b357812 */ /* 0x000fe400078ec0ff */
[C---:B------:R-:W-:Y:S01]  /*8050*/  SHF.L.U32 R54, R60.reuse, 0x10, RZ ;  /* 0x000000103c367819 */ /* 0x040fe200000006ff */
[----:B------:R-:W-:Y:S01]  /*8060*/  UPRMT UR5, UR37, 0x654, UR5 ;  /* 0x0000065425057896 */ /* 0x000fe20008000005 */
[----:B------:R-:W-:Y:S02]  /*8070*/  LOP3.LUT R55, R60, 0xffff0000, RZ, 0xc0, !PT ;  /* 0xffff00003c377812 */ /* 0x000fe400078ec0ff */
[C---:B------:R-:W-:Y:S02]  /*8080*/  SHF.L.U32 R56, R61.reuse, 0x10, RZ ;  /* 0x000000103d387819 */ /* 0x040fe400000006ff */
[----:B------:R-:W-:Y:S02]  /*8090*/  LOP3.LUT R57, R61, 0xffff0000, RZ, 0xc0, !PT ;  /* 0xffff00003d397812 */ /* 0x000fe400078ec0ff */
[C---:B------:R-:W-:Y:S02]  /*80a0*/  SHF.L.U32 R58, R62.reuse, 0x10, RZ ;  /* 0x000000103e3a7819 */ /* 0x040fe400000006ff */
[----:B------:R-:W-:Y:S01]  /*80b0*/  LOP3.LUT R59, R62, 0xffff0000, RZ, 0xc0, !PT ;  /* 0xffff00003e3b7812 */ /* 0x000fe200078ec0ff */
[----:B-1----:R-:W-:Y:S01]  /*80c0*/  SYNCS.ARRIVE.TRANS64.RED.A1T0 RZ, [UR5], RZ ;  /* 0x000000ffffff79a7 */ /* 0x002fe20008100405 */
[C---:B------:R-:W-:Y:S02]  /*80d0*/  SHF.L.U32 R60, R63.reuse, 0x10, RZ ;  /* 0x000000103f3c7819 */ /* 0x040fe400000006ff */
[----:B------:R-:W-:Y:S02]  /*80e0*/  LOP3.LUT R61, R63, 0xffff0000, RZ, 0xc0, !PT ;  /* 0xffff00003f3d7812 */ /* 0x000fe400078ec0ff */
[C---:B------:R-:W-:Y:S01]  /*80f0*/  SHF.L.U32 R62, R68.reuse, 0x10, RZ ;  /* 0x00000010443e7819 */ /* 0x040fe200000006ff */
[C---:B------:R-:W-:Y:S01]  /*8100*/  FMUL R4, R47.reuse, R4 ;  /* 0x000000042f047220 */ /* 0x040fe20000400000 */
[C---:B------:R-:W-:Y:S01]  /*8110*/  FMUL R5, R47.reuse, R5 ;  /* 0x000000052f057220 */ /* 0x040fe20000400000 */
[----:B------:R-:W-:Y:S01]  /*8120*/  FMUL R6, R47, R6 ;  /* 0x000000062f067220 */ /* 0x000fe20000400000 */
[----:B------:R-:W-:Y:S01]  /*8130*/  LOP3.LUT R63, R68, 0xffff0000, RZ, 0xc0, !PT ;  /* 0xffff0000443f7812 */ /* 0x000fe200078ec0ff */
[C---:B------:R-:W-:Y:S01]  /*8140*/  FFMA R4, R49.reuse, R0, R4 ;  /* 0x0000000031047223 */ /* 0x040fe20000000004 */
[----:B------:R-:W-:Y:S01]  /*8150*/  FFMA R5, R49, R2, R5 ;  /* 0x0000000231057223 */ /* 0x000fe20000000005 */
[----:B------:R-:W-:Y:S01]  /*8160*/  SHF.L.U32 R64, R69, 0x10, RZ ;  /* 0x0000001045407819 */ /* 0x000fe200000006ff */
[----:B------:R-:W-:Y:S01]  /*8170*/  FFMA R6, R49, R3, R6 ;  /* 0x0000000331067223 */ /* 0x000fe20000000006 */
[----:B------:R-:W-:Y:S01]  /*8180*/  FMUL R7, R47, R7 ;  /* 0x000000072f077220 */ /* 0x000fe20000400000 */
[----:B------:R-:W-:Y:S01]  /*8190*/  LOP3.LUT R65, R69, 0xffff0000, RZ, 0xc0, !PT ;  /* 0xffff000045417812 */ /* 0x000fe200078ec0ff */
[----:B------:R-:W-:Y:S01]  /*81a0*/  FMUL R8, R47, R8 ;  /* 0x000000082f087220 */ /* 0x000fe20000400000 */
[----:B------:R-:W-:Y:S01]  /*81b0*/  F2FP.BF16.F32.PACK_AB R4, R5, R4 ;  /* 0x000000040504723e */ /* 0x000fe200000010ff */
[----:B------:R-:W-:Y:S01]  /*81c0*/  FFMA R7, R49, R48, R7 ;  /* 0x0000003031077223 */ /* 0x000fe20000000007 */
[----:B------:R-:W-:Y:S01]  /*81d0*/  FMUL R9, R47, R9 ;  /* 0x000000092f097220 */ /* 0x000fe20000400000 */
[----:B------:R-:W-:Y:S01]  /*81e0*/  FFMA R8, R49, R50, R8 ;  /* 0x0000003231087223 */ /* 0x000fe20000000008 */
[C---:B------:R-:W-:Y:S01]  /*81f0*/  SHF.L.U32 R66, R70.reuse, 0x10, RZ ;  /* 0x0000001046427819 */ /* 0x040fe200000006ff */
[----:B------:R-:W-:Y:S01]  /*8200*/  FMUL R0, R47, R10 ;  /* 0x0000000a2f007220 */ /* 0x000fe20000400000 */
[----:B------:R-:W-:Y:S01]  /*8210*/  F2FP.BF16.F32.PACK_AB R5, R7, R6 ;  /* 0x000000060705723e */ /* 0x000fe200000010ff */
[----:B------:R-:W-:Y:S01]  /*8220*/  FFMA R9, R49, R51, R9 ;  /* 0x0000003331097223 */ /* 0x000fe20000000009 */
[----:B------:R-:W-:Y:S01]  /*8230*/  FMUL R2, R47, R11 ;  /* 0x0000000b2f027220 */ /* 0x000fe20000400000 */
[----:B------:R-:W-:Y:S01]  /*8240*/  FFMA R0, R49, R52, R0 ;  /* 0x0000003431007223 */ /* 0x000fe20000000000 */
[----:B------:R-:W-:Y:S01]  /*8250*/  LOP3.LUT R67, R70, 0xffff0000, RZ, 0xc0, !PT ;  /* 0xffff000046437812 */ /* 0x000fe200078ec0ff */
[----:B------:R-:W-:Y:S01]  /*8260*/  FMUL R3, R47, R12 ;  /* 0x0000000c2f037220 */ /* 0x000fe20000400000 */
[----:B------:R-:W-:Y:S01]  /*8270*/  F2FP.BF16.F32.PACK_AB R6, R9, R8 ;  /* 0x000000080906723e */ /* 0x000fe200000010ff */
[----:B------:R-:W-:Y:S01]  /*8280*/  FFMA R2, R49, R53, R2 ;  /* 0x0000003531027223 */ /* 0x000fe20000000002 */
[----:B------:R-:W-:Y:S01]  /*8290*/  FMUL R10, R47, R13 ;  /* 0x0000000d2f0a7220 */ /* 0x000fe20000400000 */
[----:B------:R-:W-:Y:S01]  /*82a0*/  FFMA R3, R49, R54, R3 ;  /* 0x0000003631037223 */ /* 0x000fe20000000003 */
[----:B------:R-:W-:Y:S01]  /*82b0*/  SHF.L.U32 R68, R71, 0x10, RZ ;  /* 0x0000001047447819 */ /* 0x000fe200000006ff */
[----:B------:R-:W-:Y:S01]  /*82c0*/  FMUL R11, R47, R14 ;  /* 0x0000000e2f0b7220 */ /* 0x000fe20000400000 */
[----:B------:R-:W-:Y:S01]  /*82d0*/  F2FP.BF16.F32.PACK_AB R7, R2, R0 ;  /* 0x000000000207723e */ /* 0x000fe200000010ff */
[----:B------:R-:W-:Y:S01]  /*82e0*/  FFMA R10, R49, R55, R10 ;  /* 0x00000037310a7223 */ /* 0x000fe2000000000a */
[C---:B------:R-:W-:Y:S01]  /*82f0*/  FMUL R15, R47.reuse, R15 ;  /* 0x0000000f2f0f7220 */ /* 0x040fe20000400000 */
[C---:B------:R-:W-:Y:S01]  /*8300*/  FMUL R12, R47.reuse, R16 ;  /* 0x000000102f0c7220 */ /* 0x040fe20000400000 */
[----:B------:R-:W-:Y:S01]  /*8310*/  FMUL R13, R47, R17 ;  /* 0x000000112f0d7220 */ /* 0x000fe20000400000 */
[----:B------:R1:W-:Y:S01]  /*8320*/  STS.128 [R100+0x6000], R4 ;  /* 0x0060000464007388 */ /* 0x0003e20000000c00 */
[----:B------:R-:W-:Y:S01]  /*8330*/  LOP3.LUT R69, R71, 0xffff0000, RZ, 0xc0, !PT ;  /* 0xffff000047457812 */ /* 0x000fe200078ec0ff */
[C---:B------:R-:W-:Y:S01]  /*8340*/  FFMA R11, R49.reuse, R56, R11 ;  /* 0x00000038310b7223 */ /* 0x040fe2000000000b */
[----:B------:R-:W-:Y:S01]  /*8350*/  SHF.L.U32 R70, R76, 0x10, RZ ;  /* 0x000000104c467819 */ /* 0x000fe200000006ff */
[C---:B------:R-:W-:Y:S01]  /*8360*/  FFMA R15, R49.reuse, R57, R15 ;  /* 0x00000039310f7223 */ /* 0x040fe2000000000f */
[----:B------:R-:W-:Y:S01]  /*8370*/  F2FP.BF16.F32.PACK_AB R8, R10, R3 ;  /* 0x000000030a08723e */ /* 0x000fe200000010ff */
[C---:B------:R-:W-:Y:S01]  /*8380*/  FFMA R12, R49.reuse, R58, R12 ;  /* 0x0000003a310c7223 */ /* 0x040fe2000000000c */
[----:B------:R-:W-:Y:S01]  /*8390*/  FFMA R13, R49, R59, R13 ;  /* 0x0000003b310d7223 */ /* 0x000fe2000000000d */
[C---:B------:R-:W-:Y:S01]  /*83a0*/  FMUL R14, R47.reuse, R18 ;  /* 0x000000122f0e7220 */ /* 0x040fe20000400000 */
[C---:B------:R-:W-:Y:S01]  /*83b0*/  FMUL R19, R47.reuse, R19 ;  /* 0x000000132f137220 */ /* 0x040fe20000400000 */
[C---:B------:R-:W-:Y:S01]  /*83c0*/  FMUL R16, R47.reuse, R20 ;  /* 0x000000142f107220 */ /* 0x040fe20000400000 */
[----:B------:R-:W-:Y:S01]  /*83d0*/  FMUL R17, R47, R21 ;  /* 0x000000152f117220 */ /* 0x000fe20000400000 */
[----:B------:R-:W-:Y:S01]  /*83e0*/  FFMA R14, R49, R60, R14 ;  /* 0x0000003c310e7223 */ /* 0x000fe2000000000e */
        /* <DEDUP_REMOVED lines=9> */
[----:B------:R-:W-:Y:S01]  /*8480*/  F2FP.BF16.F32.PACK_AB R9, R15, R11 ;  /* 0x0000000b0f09723e */ /* 0x000fe200000010ff */
[----:B------:R-:W-:Y:S01]  /*8490*/  FFMA R23, R49, R65, R23 ;  /* 0x0000004131177223 */ /* 0x000fe20000000017 */
[----:B------:R-:W-:Y:S01]  /*84a0*/  FMUL R27, R47, R27 ;  /* 0x0000001b2f1b7220 */ /* 0x000fe20000400000 */
[----:B------:R-:W-:Y:S01]  /*84b0*/  F2FP.BF16.F32.PACK_AB R10, R13, R12 ;  /* 0x0000000c0d0a723e */ /* 0x000fe200000010ff */
[----:B------:R-:W-:Y:S01]  /*84c0*/  FFMA R20, R49, R66, R20 ;  /* 0x0000004231147223 */ /* 0x000fe20000000014 */
[----:B------:R-:W-:Y:S01]  /*84d0*/  F2FP.BF16.F32.PACK_AB R11, R19, R14 ;  /* 0x0000000e130b723e */ /* 0x000fe200000010ff */
[----:B------:R-:W-:Y:S01]  /*84e0*/  FMUL R24, R47, R28 ;  /* 0x0000001c2f187220 */ /* 0x000fe20000400000 */
[----:B------:R-:W-:Y:S01]  /*84f0*/  LOP3.LUT R71, R76, 0xffff0000, RZ, 0xc0, !PT ;  /* 0xffff00004c477812 */ /* 0x000fe200078ec0ff */
[----:B------:R-:W-:Y:S01]  /*8500*/  FFMA R21, R49, R67, R21 ;  /* 0x0000004331157223 */ /* 0x000fe20000000015 */
[----:B------:R-:W-:Y:S01]  /*8510*/  SHF.L.U32 R72, R77, 0x10, RZ ;  /* 0x000000104d487819 */ /* 0x000fe200000006ff */
[----:B------:R1:W-:Y:S01]  /*8520*/  STS.128 [R99+0x6010], R8 ;  /* 0x0060100863007388 */ /* 0x0003e20000000c00 */
[----:B------:R-:W-:Y:S01]  /*8530*/  FMUL R25, R47, R29 ;  /* 0x0000001d2f197220 */ /* 0x000fe20000400000 */
[----:B------:R-:W-:Y:S01]  /*8540*/  FFMA R22, R49, R68, R22 ;  /* 0x0000004431167223 */ /* 0x000fe20000000016 */
[----:B------:R-:W-:Y:S01]  /*8550*/  LOP3.LUT R73, R77, 0xffff0000, RZ, 0xc0, !PT ;  /* 0xffff00004d497812 */ /* 0x000fe200078ec0ff */
[----:B------:R-:W-:Y:S01]  /*8560*/  FMUL R26, R47, R30 ;  /* 0x0000001e2f1a7220 */ /* 0x000fe20000400000 */
[----:B------:R-:W-:Y:S01]  /*8570*/  FFMA R27, R49, R69, R27 ;  /* 0x00000045311b7223 */ /* 0x000fe2000000001b */
[C---:B------:R-:W-:Y:S01]  /*8580*/  SHF.L.U32 R74, R78.reuse, 0x10, RZ ;  /* 0x000000104e4a7819 */ /* 0x040fe200000006ff */
[----:B------:R-:W-:Y:S01]  /*8590*/  FMUL R31, R47, R31 ;  /* 0x0000001f2f1f7220 */ /* 0x000fe20000400000 */
[----:B------:R-:W-:Y:S01]  /*85a0*/  FFMA R24, R49, R70, R24 ;  /* 0x0000004631187223 */ /* 0x000fe20000000018 */
[----:B------:R-:W-:Y:S01]  /*85b0*/  LOP3.LUT R75, R78, 0xffff0000, RZ, 0xc0, !PT ;  /* 0xffff00004e4b7812 */ /* 0x000fe200078ec0ff */
[----:B------:R-:W-:Y:S01]  /*85c0*/  FMUL R28, R47, R32 ;  /* 0x000000202f1c7220 */ /* 0x000fe20000400000 */
[----:B------:R-:W-:Y:S01]  /*85d0*/  FFMA R25, R49, R71, R25 ;  /* 0x0000004731197223 */ /* 0x000fe20000000019 */
[----:B------:R-:W-:Y:S01]  /*85e0*/  SHF.L.U32 R76, R79, 0x10, RZ ;  /* 0x000000104f4c7819 */ /* 0x000fe200000006ff */
[----:B------:R-:W-:Y:S01]  /*85f0*/  FMUL R29, R47, R33 ;  /* 0x000000212f1d7220 */ /* 0x000fe20000400000 */
[----:B------:R-:W-:Y:S01]  /*8600*/  F2FP.BF16.F32.PACK_AB R16, R17, R16 ;  /* 0x000000101110723e */ /* 0x000fe200000010ff */
[----:B------:R-:W-:Y:S01]  /*8610*/  FFMA R26, R49, R72, R26 ;  /* 0x00000048311a7223 */ /* 0x000fe2000000001a */
[----:B------:R-:W-:Y:S01]  /*8620*/  LOP3.LUT R77, R79, 0xffff0000, RZ, 0xc0, !PT ;  /* 0xffff00004f4d7812 */ /* 0x000fe200078ec0ff */
        /* <DEDUP_REMOVED lines=33> */
.L_x_124:
[----:B------:R-:W-:Y:S05]  /*8840*/  BSYNC.RECONVERGENT B0 ;  /* 0x0000000000007941 */ /* 0x000fea0003800200 */
.L_x_123:
[----:B------:R-:W-:Y:S01]  /*8850*/  BAR.SYNC.DEFER_BLOCKING 0x1, 0x80 ;  /* 0x0042000000007b1d */ /* 0x000fe20000010000 */
[----:B------:R-:W-:Y:S01]  /*8860*/  UISETP.NE.AND UP0, UPT, UR49, -0x4, UPT ;  /* 0xfffffffc3100788c */ /* 0x000fe2000bf05270 */
[----:B------:R-:W-:Y:S08]  /*8870*/  IADD3 R45, PT, PT, R45, 0x1, RZ ;  /* 0x000000012d2d7810 */ /* 0x000ff00007ffe0ff */
[----:B------:R-:W-:Y:S05]  /*8880*/  BRA.U !UP0, `(.L_x_125) ;  /* 0x0000000108287547 */ /* 0x000fea000b800000 */
[----:B------:R-:W-:Y:S01]  /*8890*/  ISETP.NE.AND P0, PT, R107, RZ, PT ;  /* 0x000000ff6b00720c */ /* 0x000fe20003f05270 */
[----:B------:R-:W-:Y:S01]  /*88a0*/  IMAD.U32 R2, RZ, RZ, UR51 ;  /* 0x00000033ff027e24 */ /* 0x000fe2000f8e00ff */
[----:B------:R-:W-:Y:S01]  /*88b0*/  UIADD3 UR51, UPT, UPT, UR51, 0x1, URZ ;  /* 0x0000000133337890 */ /* 0x000fe2000fffe0ff */
[----:B------:R-:W-:Y:S03]  /*88c0*/  IMAD.U32 R0, RZ, RZ, UR37 ;  /* 0x00000025ff007e24 */ /* 0x000fe6000f8e00ff */
[----:B------:R-:W-:Y:S04]  /*88d0*/  UISETP.NE.AND UP0, UPT, UR51, 0x4, UPT ;  /* 0x000000043300788c */ /* 0x000fe8000bf05270 */
[----:B------:R-:W-:Y:S03]  /*88e0*/  USEL UR51, UR51, URZ, UP0 ;  /* 0x000000ff33337287 */ /* 0x000fe60008000000 */
[----:B------:R-:W-:Y:S05]  /*88f0*/  @P0 LEA R2, R2, UR48, 0x3 ;  /* 0x0000003002020c11 */ /* 0x000fea000f8e18ff */
[----:B------:R-:W-:Y:S05]  /*8900*/  @P0 VIADD R2, R2, 0x60 ;  /* 0x0000006002020836 */ /* 0x000fea0000000000 */
[----:B------:R-:W-:Y:S04]  /*8910*/  @P0 PRMT R0, R0, 0x654, R2 ;  /* 0x0000065400000816 */ /* 0x000fe80000000002 */
[----:B------:R2:W-:Y:S03]  /*8920*/  @P0 SYNCS.ARRIVE.TRANS64.RED.A1T0 RZ, [R0+URZ], RZ ;  /* 0x000000ff00ff09a7 */ /* 0x0005e600081004ff */
.L_x_125:
[----:B------:R-:W-:Y:S01]  /*8930*/  ISETP.NE.AND P2, PT, R103, RZ, PT ;  /* 0x000000ff6700720c */ /* 0x000fe20003f45270 */
[----:B------:R-:W-:Y:S01]  /*8940*/  UIADD3 UR49, UPT, UPT, UR49, 0x4, URZ ;  /* 0x0000000431317890 */ /* 0x000fe2000fffe0ff */
[----:B------:R-:W-:Y:S01]  /*8950*/  ISETP.NE.AND P0, PT, R105, 0x2, PT ;  /* 0x000000026900780c */ /* 0x000fe20003f05270 */
[----:B------:R-:W-:Y:S01]  /*8960*/  IMAD.IADD R14, R43, 0x1, R86 ;  /* 0x000000012b0e7824 */ /* 0x000fe200078e0256 */
[----:B------:R-:W-:Y:S01]  /*8970*/  ISETP.NE.AND P1, PT, R45, 0x4, PT ;  /* 0x000000042d00780c */ /* 0x000fe20003f25270 */
[----:B------:R-:W-:Y:S01]  /*8980*/  IMAD.IADD R15, R44, 0x1, R87 ;  /* 0x000000012c0f7824 */ /* 0x000fe200078e0257 */
[----:B------:R-:W-:Y:S02]  /*8990*/  SEL R2, RZ, 0x1, P0 ;  /* 0x00000001ff027807 */ /* 0x000fe40000000000 */
[----:B--2---:R-:W-:Y:S02]  /*89a0*/  SEL R0, RZ, 0x1, P1 ;  /* 0x00000001ff007807 */ /* 0x004fe40000800000 */
[----:B------:R-:W-:Y:S02]  /*89b0*/  LOP3.LUT R95, R95, R2, RZ, 0x3c, !PT ;  /* 0x000000025f5f7212 */ /* 0x000fe400078e3cff */
[----:B------:R-:W-:Y:S02]  /*89c0*/  LOP3.LUT R96, R96, R0, RZ, 0x3c, !PT ;  /* 0x0000000060607212 */ /* 0x000fe400078e3cff */
[----:B------:R-:W-:Y:S02]  /*89d0*/  @P2 R2UR UR36, R94 ;  /* 0x000000005e2422ca */ /* 0x000fe400000e0000 */
[----:B------:R-:W-:Y:S02]  /*89e0*/  SEL R105, R105, RZ, P0 ;  /* 0x000000ff69697207 */ /* 0x000fe40000000000 */
[----:B------:R-:W-:Y:S01]  /*89f0*/  SEL R45, R45, RZ, P1 ;  /* 0x000000ff2d2d7207 */ /* 0x000fe20000800000 */
[----:B------:R-:W-:Y:S10]  /*8a00*/  @P2 BRA `(.L_x_126) ;  /* 0xffffffc000502947 */ /* 0x000ff4000383ffff */
[----:B------:R-:W-:-:S09]  /*8a10*/  UISETP.NE.AND UP0, UPT, UR50, URZ, UPT ;  /* 0x000000ff3200728c */ /* 0x000fd2000bf05270 */
[----:B------:R-:W-:Y:S05]  /*8a20*/  BRA.U !UP0, `(.L_x_127) ;  /* 0x0000000108487547 */ /* 0x000fea000b800000 */
[----:B------:R-:W2:Y:S02]  /*8a30*/  LDCU.64 UR4, c[0x0][0x890] ;  /* 0x00011200ff0477ac */ /* 0x000ea40008000a00 */
[----:B--2---:R-:W-:-:S04]  /*8a40*/  UISETP.NE.U32.AND UP0, UPT, UR4, URZ, UPT ;  /* 0x000000ff0400728c */ /* 0x004fc8000bf05070 */
[----:B------:R-:W-:-:S09]  /*8a50*/  UISETP.NE.AND.EX UP0, UPT, UR5, URZ, UPT, UP0 ;  /* 0x000000ff0500728c */ /* 0x000fd2000bf05300 */
[----:B------:R-:W-:Y:S05]  /*8a60*/  BRA.U UP0, `(.L_x_128) ;  /* 0x00000001000c7547 */ /* 0x000fea000b800000 */
[----:B------:R-:W-:-:S13]  /*8a70*/  FSETP.NEU.AND P0, PT, R49, RZ, PT ;  /* 0x000000ff3100720b */ /* 0x000fda0003f0d000 */
[----:B------:R-:W-:Y:S05]  /*8a80*/  @!P0 EXIT ;  /* 0x000000000000894d */ /* 0x000fea0003800000 */
[----:B------:R-:W-:Y:S05]  /*8a90*/  BRA `(.L_x_127) ;  /* 0x00000000002c7947 */ /* 0x000fea0003800000 */
.L_x_128:
[----:B------:R-:W-:Y:S01]  /*8aa0*/  ISETP.NE.AND P0, PT, R104, RZ, PT ;  /* 0x000000ff6800720c */ /* 0x000fe20003f05270 */
[----:B------:R-:W-:-:S12]  /*8ab0*/  BSSY.RECONVERGENT B0, `(.L_x_127) ;  /* 0x0000009000007945 */ /* 0x000fd80003800200 */
[----:B------:R-:W-:Y:S05]  /*8ac0*/  @P0 BRA `(.L_x_129) ;  /* 0x0000000000140947 */ /* 0x000fea0003800000 */
[----:B------:R-:W2:Y:S02]  /*8ad0*/  LDCU.64 UR4, c[0x0][0x888] ;  /* 0x00011100ff0477ac */ /* 0x000ea40008000a00 */
[----:B--2---:R-:W-:-:S04]  /*8ae0*/  ISETP.NE.U32.AND P0, PT, RZ, UR4, PT ;  /* 0x00000004ff007c0c */ /* 0x004fc8000bf05070 */
[----:B------:R-:W-:-:S13]  /*8af0*/  ISETP.NE.AND.EX P0, PT, RZ, UR5, PT, P0 ;  /* 0x00000005ff007c0c */ /* 0x000fda000bf05300 */
[----:B------:R-:W-:Y:S05]  /*8b00*/  @!P0 EXIT ;  /* 0x000000000000894d */ /* 0x000fea0003800000 */
[----:B------:R-:W-:Y:S05]  /*8b10*/  BRA `(.L_x_130) ;  /* 0x0000000000087947 */ /* 0x000fea0003800000 */
.L_x_129:
[----:B------:R-:W-:-:S13]  /*8b20*/  FSETP.NEU.AND P0, PT, R49, RZ, PT ;  /* 0x000000ff3100720b */ /* 0x000fda0003f0d000 */
[----:B------:R-:W-:Y:S05]  /*8b30*/  @!P0 EXIT ;  /* 0x000000000000894d */ /* 0x000fea0003800000 */
.L_x_130:
[----:B------:R-:W-:Y:S05]  /*8b40*/  BSYNC.RECONVERGENT B0 ;  /* 0x0000000000007941 */ /* 0x000fea0003800200 */
.L_x_127:
[----:B------:R-:W-:Y:S01]  /*8b50*/  ULEA UR4, UR51, UR48, 0x3 ;  /* 0x0000003033047291 */ /* 0x000fe2000f8e18ff */
[----:B------:R-:W-:-:S04]  /*8b60*/  DEPBAR.LE SB0, 0x0 ;  /* 0x000080000000791a */ /* 0x000fc80000000000 */
[----:B------:R-:W-:-:S04]  /*8b70*/  UIADD3 UR4, UPT, UPT, UR4, 0x60, URZ ;  /* 0x0000006004047890 */ /* 0x000fc8000fffe0ff */
[----:B------:R-:W-:-:S09]  /*8b80*/  UPRMT UR4, UR37, 0x654, UR4 ;  /* 0x0000065425047896 */ /* 0x000fd20008000004 */
[----:B------:R-:W-:Y:S01]  /*8b90*/  SYNCS.ARRIVE.TRANS64.RED.A1T0 RZ, [UR4], RZ ;  /* 0x000000ffffff79a7 */ /* 0x000fe20008100404 */
[----:B------:R-:W-:Y:S05]  /*8ba0*/  EXIT ;  /* 0x000000000000794d */ /* 0x000fea0003800000 */
.L_x_19:
[----:B--2---:R2:W1:Y:S02]  /*8bb0*/  SYNCS.PHASECHK.TRANS64.TRYWAIT P0, [R2+URZ+0x100], R3 ;  /* 0x00010003020075a7 */ /* 0x00446400080011ff */
[----:B-1----:R-:W-:Y:S05]  /*8bc0*/  @!P0 NANOSLEEP.SYNCS 0x989680 ;  /* 0x009896800000895d */ /* 0x002fea0003900000 */
[----:B------:R-:W1:Y:S02]  /*8bd0*/  @!P0 SYNCS.PHASECHK.TRANS64 P0, [R2+URZ+0x100], R3 ;  /* 0x00010003020085a7 */ /* 0x000e6400080010ff */
[----:B-1----:R-:W-:Y:S05]  /*8be0*/  @!P0 BRA `(.L_x_19) ;  /* 0xfffffffc00f08947 */ /* 0x002fea000383ffff */
[----:B------:R-:W-:Y:S05]  /*8bf0*/  BRA `(.L_x_131) ;  /* 0xffffff8800787947 */ /* 0x000fea000383ffff */
.L_x_22:
[----:B-1----:R-:W-:-:S07]  /*8c00*/  MOV R2, UR33 ;  /* 0x0000002100027c02 */ /* 0x002fce0008000f00 */
.L_x_132:
[----:B-1----:R1:W2:Y:S02]  /*8c10*/  SYNCS.PHASECHK.TRANS64.TRYWAIT P0, [R2+URZ+0x20], R4 ;  /* 0x00002004020075a7 */ /* 0x0022a400080011ff */
[----:B--2---:R-:W-:Y:S05]  /*8c20*/  @!P0 NANOSLEEP.SYNCS 0x989680 ;  /* 0x009896800000895d */ /* 0x004fea0003900000 */
[----:B------:R-:W2:Y:S02]  /*8c30*/  @!P0 SYNCS.PHASECHK.TRANS64 P0, [R2+URZ+0x20], R4 ;  /* 0x00002004020085a7 */ /* 0x000ea400080010ff */
[----:B--2---:R-:W-:Y:S05]  /*8c40*/  @!P0 BRA `(.L_x_132) ;  /* 0xfffffffc00f08947 */ /* 0x004fea000383ffff */
[----:B------:R-:W-:Y:S05]  /*8c50*/  BRA `(.L_x_21) ;  /* 0xffffff8800c87947 */ /* 0x000fea000383ffff */
.L_x_28:
[----:B-1----:R-:W-:-:S07]  /*8c60*/  MOV R2, UR17 ;  /* 0x0000001100027c02 */ /* 0x002fce0008000f00 */
.L_x_133:
[----:B-1----:R1:W2:Y:S02]  /*8c70*/  SYNCS.PHASECHK.TRANS64.TRYWAIT P0, [R2+URZ+0x20], R4 ;  /* 0x00002004020075a7 */ /* 0x0022a400080011ff */
[----:B--2---:R-:W-:Y:S05]  /*8c80*/  @!P0 NANOSLEEP.SYNCS 0x989680 ;  /* 0x009896800000895d */ /* 0x004fea0003900000 */
[----:B------:R-:W2:Y:S02]  /*8c90*/  @!P0 SYNCS.PHASECHK.TRANS64 P0, [R2+URZ+0x20], R4 ;  /* 0x00002004020085a7 */ /* 0x000ea400080010ff */
[----:B--2---:R-:W-:Y:S05]  /*8ca0*/  @!P0 BRA `(.L_x_133) ;  /* 0xfffffffc00f08947 */ /* 0x004fea000383ffff */
[----:B------:R-:W-:Y:S05]  /*8cb0*/  BRA `(.L_x_27) ;  /* 0xffffff8c006c7947 */ /* 0x000fea000383ffff */
.L_x_32:
[----:B-1----:R1:W2:Y:S02]  /*8cc0*/  SYNCS.PHASECHK.TRANS64.TRYWAIT P0, [R2+URZ+0x90], R3 ;  /* 0x00009003020075a7 */ /* 0x0022a400080011ff */
[----:B--2---:R-:W-:Y:S05]  /*8cd0*/  @!P0 NANOSLEEP.SYNCS 0x989680 ;  /* 0x009896800000895d */ /* 0x004fea0003900000 */
[----:B------:R-:W2:Y:S02]  /*8ce0*/  @!P0 SYNCS.PHASECHK.TRANS64 P0, [R2+URZ+0x90], R3 ;  /* 0x00009003020085a7 */ /* 0x000ea400080010ff */
[----:B--2---:R-:W-:Y:S05]  /*8cf0*/  @!P0 BRA `(.L_x_32) ;  /* 0xfffffffc00f08947 */ /* 0x004fea000383ffff */
[----:B------:R-:W-:Y:S05]  /*8d00*/  BRA `(.L_x_134) ;  /* 0xffffff8c00f87947 */ /* 0x000fea000383ffff */
.L_x_36:
[----:B----4-:R-:W-:-:S07]  /*8d10*/  MOV R0, UR5 ;  /* 0x0000000500007c02 */ /* 0x010fce0008000f00 */
.L_x_135:
[----:B-1----:R1:W2:Y:S02]  /*8d20*/  SYNCS.PHASECHK.TRANS64.TRYWAIT P0, [R0+URZ], R2 ;  /* 0x00000002000075a7 */ /* 0x0022a400080011ff */
[----:B--2---:R-:W-:Y:S05]  /*8d30*/  @!P0 NANOSLEEP.SYNCS 0x989680 ;  /* 0x009896800000895d */ /* 0x004fea0003900000 */
[----:B------:R-:W2:Y:S02]  /*8d40*/  @!P0 SYNCS.PHASECHK.TRANS64 P0, [R0+URZ], R2 ;  /* 0x00000002000085a7 */ /* 0x000ea400080010ff */
[----:B--2---:R-:W-:Y:S05]  /*8d50*/  @!P0 BRA `(.L_x_135) ;  /* 0xfffffffc00f08947 */ /* 0x004fea000383ffff */
[----:B------:R-:W-:Y:S05]  /*8d60*/  BRA `(.L_x_136) ;  /* 0xffffff9400687947 */ /* 0x000fea000383ffff */
.L_x_37:
[----:B----4-:R-:W-:-:S07]  /*8d70*/  MOV R0, UR5 ;  /* 0x0000000500007c02 */ /* 0x010fce0008000f00 */
.L_x_137:
[----:B-1----:R1:W2:Y:S02]  /*8d80*/  SYNCS.PHASECHK.TRANS64.TRYWAIT P0, [R0+URZ], R3 ;  /* 0x00000003000075a7 */ /* 0x0022a400080011ff */
[----:B--2---:R-:W-:Y:S05]  /*8d90*/  @!P0 NANOSLEEP.SYNCS 0x989680 ;  /* 0x009896800000895d */ /* 0x004fea0003900000 */
[----:B------:R-:W2:Y:S02]  /*8da0*/  @!P0 SYNCS.PHASECHK.TRANS64 P0, [R0+URZ], R3 ;  /* 0x00000003000085a7 */ /* 0x000ea400080010ff */
[----:B--2---:R-:W-:Y:S05]  /*8db0*/  @!P0 BRA `(.L_x_137) ;  /* 0xfffffffc00f08947 */ /* 0x004fea000383ffff */
[----:B------:R-:W-:Y:S05]  /*8dc0*/  BRA `(.L_x_138) ;  /* 0xffffff9400747947 */ /* 0x000fea000383ffff */
.L_x_38:
[----:B----4-:R-:W-:-:S07]  /*8dd0*/  MOV R0, UR5 ;  /* 0x0000000500007c02 */ /* 0x010fce0008000f00 */
.L_x_139:
[----:B-1----:R1:W2:Y:S02]  /*8de0*/  SYNCS.PHASECHK.TRANS64.TRYWAIT P0, [R0+URZ], R3 ;  /* 0x00000003000075a7 */ /* 0x0022a400080011ff */
[----:B--2---:R-:W-:Y:S05]  /*8df0*/  @!P0 NANOSLEEP.SYNCS 0x989680 ;  /* 0x009896800000895d */ /* 0x004fea0003900000 */
[----:B------:R-:W2:Y:S02]  /*8e00*/  @!P0 SYNCS.PHASECHK.TRANS64 P0, [R0+URZ], R3 ;  /* 0x00000003000085a7 */ /* 0x000ea400080010ff */
[----:B--2---:R-:W-:Y:S05]  /*8e10*/  @!P0 BRA `(.L_x_139) ;  /* 0xfffffffc00f08947 */ /* 0x004fea000383ffff */
[----:B------:R-:W-:Y:S05]  /*8e20*/  BRA `(.L_x_140) ;  /* 0xffffff9400807947 */ /* 0x000fea000383ffff */
.L_x_41:
[----:B-1----:R1:W2:Y:S02]  /*8e30*/  SYNCS.PHASECHK.TRANS64.TRYWAIT P0, [R0+URZ+0xf0], R4 ;  /* 0x0000f004000075a7 */ /* 0x0022a400080011ff */
[----:B--2---:R-:W-:Y:S05]  /*8e40*/  @!P0 NANOSLEEP.SYNCS 0x989680 ;  /* 0x009896800000895d */ /* 0x004fea0003900000 */
[----:B------:R-:W2:Y:S02]  /*8e50*/  @!P0 SYNCS.PHASECHK.TRANS64 P0, [R0+URZ+0xf0], R4 ;  /* 0x0000f004000085a7 */ /* 0x000ea400080010ff */
[----:B--2---:R-:W-:Y:S05]  /*8e60*/  @!P0 BRA `(.L_x_41) ;  /* 0xfffffffc00f08947 */ /* 0x004fea000383ffff */
[----:B------:R-:W-:Y:S05]  /*8e70*/  BRA `(.L_x_141) ;  /* 0xffffff9400dc7947 */ /* 0x000fea000383ffff */
.L_x_42:
[----:B------:R-:W-:-:S07]  /*8e80*/  MOV R0, UR5 ;  /* 0x0000000500007c02 */ /* 0x000fce0008000f00 */
.L_x_142:
[----:B-1----:R1:W2:Y:S02]  /*8e90*/  SYNCS.PHASECHK.TRANS64.TRYWAIT P0, [R0+URZ+0xa0], R5 ;  /* 0x0000a005000075a7 */ /* 0x0022a400080011ff */
[----:B--2---:R-:W-:Y:S05]  /*8ea0*/  @!P0 NANOSLEEP.SYNCS 0x989680 ;  /* 0x009896800000895d */ /* 0x004fea0003900000 */
[----:B------:R-:W2:Y:S02]  /*8eb0*/  @!P0 SYNCS.PHASECHK.TRANS64 P0, [R0+URZ+0xa0], R5 ;  /* 0x0000a005000085a7 */ /* 0x000ea400080010ff */
[----:B--2---:R-:W-:Y:S05]  /*8ec0*/  @!P0 BRA `(.L_x_142) ;  /* 0xfffffffc00f08947 */ /* 0x004fea000383ffff */
[----:B------:R-:W-:Y:S05]  /*8ed0*/  BRA `(.L_x_143) ;  /* 0xffffff9400ec7947 */ /* 0x000fea000383ffff */
.L_x_43:
[----:B-1----:R1:W2:Y:S02]  /*8ee0*/  SYNCS.PHASECHK.TRANS64.TRYWAIT P1, [R0+URZ+0x90], R4 ;  /* 0x00009004000075a7 */ /* 0x0022a400080211ff */
[----:B--2---:R-:W-:Y:S05]  /*8ef0*/  @!P1 NANOSLEEP.SYNCS 0x989680 ;  /* 0x009896800000995d */ /* 0x004fea0003900000 */
[----:B------:R-:W2:Y:S02]  /*8f00*/  @!P1 SYNCS.PHASECHK.TRANS64 P1, [R0+URZ+0x90], R4 ;  /* 0x00009004000095a7 */ /* 0x000ea400080210ff */
[----:B--2---:R-:W-:Y:S05]  /*8f10*/  @!P1 BRA `(.L_x_43) ;  /* 0xfffffffc00f09947 */ /* 0x004fea000383ffff */
[----:B------:R-:W-:Y:S05]  /*8f20*/  BRA `(.L_x_144) ;  /* 0xffffff98001c7947 */ /* 0x000fea000383ffff */
.L_x_46:
[----:B------:R-:W-:-:S07]  /*8f30*/  MOV R0, UR5 ;  /* 0x0000000500007c02 */ /* 0x000fce0008000f00 */
.L_x_145:
[----:B-1----:R1:W2:Y:S02]  /*8f40*/  SYNCS.PHASECHK.TRANS64.TRYWAIT P0, [R0+URZ+0xa0], R2 ;  /* 0x0000a002000075a7 */ /* 0x0022a400080011ff */
[----:B--2---:R-:W-:Y:S05]  /*8f50*/  @!P0 NANOSLEEP.SYNCS 0x989680 ;  /* 0x009896800000895d */ /* 0x004fea0003900000 */
[----:B------:R-:W2:Y:S02]  /*8f60*/  @!P0 SYNCS.PHASECHK.TRANS64 P0, [R0+URZ+0xa0], R2 ;  /* 0x0000a002000085a7 */ /* 0x000ea400080010ff */
[----:B--2---:R-:W-:Y:S05]  /*8f70*/  @!P0 BRA `(.L_x_145) ;  /* 0xfffffffc00f08947 */ /* 0x004fea000383ffff */
[----:B------:R-:W-:Y:S05]  /*8f80*/  BRA `(.L_x_45) ;  /* 0xffffff9800707947 */ /* 0x000fea000383ffff */
.L_x_53:
[----:B-1----:R1:W2:Y:S02]  /*8f90*/  SYNCS.PHASECHK.TRANS64.TRYWAIT P1, [R0+URZ+0x90], R2 ;  /* 0x00009002000075a7 */ /* 0x0022a400080211ff */
[----:B--2---:R-:W-:Y:S05]  /*8fa0*/  @!P1 NANOSLEEP.SYNCS 0x989680 ;  /* 0x009896800000995d */ /* 0x004fea0003900000 */
[----:B------:R-:W2:Y:S02]  /*8fb0*/  @!P1 SYNCS.PHASECHK.TRANS64 P1, [R0+URZ+0x90], R2 ;  /* 0x00009002000095a7 */ /* 0x000ea400080210ff */
[----:B--2---:R-:W-:Y:S05]  /*8fc0*/  @!P1 BRA `(.L_x_53) ;  /* 0xfffffffc00f09947 */ /* 0x004fea000383ffff */
[----:B------:R-:W-:Y:S05]  /*8fd0*/  BRA `(.L_x_146) ;  /* 0xffffff9c00d07947 */ /* 0x000fea000383ffff */
.L_x_54:
[----:B------:R-:W-:-:S07]  /*8fe0*/  MOV R2, UR8 ;  /* 0x0000000800027c02 */ /* 0x000fce0008000f00 */
.L_x_147:
[----:B-1----:R1:W2:Y:S02]  /*8ff0*/  SYNCS.PHASECHK.TRANS64.TRYWAIT P0, [R2+URZ+0xd0], R0 ;  /* 0x0000d000020075a7 */ /* 0x0022a400080011ff */
[----:B--2---:R-:W-:Y:S05]  /*9000*/  @!P0 NANOSLEEP.SYNCS 0x989680 ;  /* 0x009896800000895d */ /* 0x004fea0003900000 */
[----:B------:R-:W2:Y:S02]  /*9010*/  @!P0 SYNCS.PHASECHK.TRANS64 P0, [R2+URZ+0xd0], R0 ;  /* 0x0000d000020085a7 */ /* 0x000ea400080010ff */
[----:B--2---:R-:W-:Y:S05]  /*9020*/  @!P0 BRA `(.L_x_147) ;  /* 0xfffffffc00f08947 */ /* 0x004fea000383ffff */
[----:B------:R-:W-:Y:S05]  /*9030*/  BRA `(.L_x_148) ;  /* 0xffffffa000087947 */ /* 0x000fea000383ffff */
.L_x_57:
[----:B------:R-:W-:Y:S07]  /*9040*/  MOV R0, UR7 ;  /* 0x0000000700007c02 */ /* 0x000fee0008000f00 */
.L_x_149:
[----:B-1----:R1:W2:Y:S02]  /*9050*/  SYNCS.PHASECHK.TRANS64.TRYWAIT P0, [R0+URZ], R2 ;  /* 0x00000002000075a7 */ /* 0x0022a400080011ff */
[----:B--2---:R-:W-:Y:S05]  /*9060*/  @!P0 NANOSLEEP.SYNCS 0x989680 ;  /* 0x009896800000895d */ /* 0x004fea0003900000 */
[----:B------:R-:W2:Y:S02]  /*9070*/  @!P0 SYNCS.PHASECHK.TRANS64 P0, [R0+URZ], R2 ;  /* 0x00000002000085a7 */ /* 0x000ea400080010ff */
[----:B--2---:R-:W-:Y:S05]  /*9080*/  @!P0 BRA `(.L_x_149) ;  /* 0xfffffffc00f08947 */ /* 0x004fea000383ffff */
[----:B------:R-:W-:Y:S05]  /*9090*/  BRA `(.L_x_56) ;  /* 0xffffffa000247947 */ /* 0x000fea000383ffff */
.L_x_60:
[----:B------:R-:W-:-:S07]  /*90a0*/  MOV R0, UR5 ;  /* 0x0000000500007c02 */ /* 0x000fce0008000f00 */
.L_x_150:
[----:B--2---:R2:W3:Y:S02]  /*90b0*/  SYNCS.PHASECHK.TRANS64.TRYWAIT P0, [R0+URZ], R2 ;  /* 0x00000002000075a7 */ /* 0x0044e400080011ff */
[----:B---3--:R-:W-:Y:S05]  /*90c0*/  @!P0 NANOSLEEP.SYNCS 0x989680 ;  /* 0x009896800000895d */ /* 0x008fea0003900000 */
[----:B------:R-:W3:Y:S02]  /*90d0*/  @!P0 SYNCS.PHASECHK.TRANS64 P0, [R0+URZ], R2 ;  /* 0x00000002000085a7 */ /* 0x000ee400080010ff */
[----:B---3--:R-:W-:Y:S05]  /*90e0*/  @!P0 BRA `(.L_x_150) ;  /* 0xfffffffc00f08947 */ /* 0x008fea000383ffff */
[----:B------:R-:W-:Y:S05]  /*90f0*/  BRA `(.L_x_151) ;  /* 0xffffffa000d87947 */ /* 0x000fea000383ffff */
.L_x_61:
[----:B------:R-:W-:-:S07]  /*9100*/  MOV R0, UR5 ;  /* 0x0000000500007c02 */ /* 0x000fce0008000f00 */
.L_x_152:
[----:B-1----:R1:W2:Y:S02]  /*9110*/  SYNCS.PHASECHK.TRANS64.TRYWAIT P0, [R0+URZ], R3 ;  /* 0x00000003000075a7 */ /* 0x0022a400080011ff */
[----:B--2---:R-:W-:Y:S05]  /*9120*/  @!P0 NANOSLEEP.SYNCS 0x989680 ;  /* 0x009896800000895d */ /* 0x004fea0003900000 */
[----:B------:R-:W2:Y:S02]  /*9130*/  @!P0 SYNCS.PHASECHK.TRANS64 P0, [R0+URZ], R3 ;  /* 0x00000003000085a7 */ /* 0x000ea400080010ff */
[----:B--2---:R-:W-:Y:S05]  /*9140*/  @!P0 BRA `(.L_x_152) ;  /* 0xfffffffc00f08947 */ /* 0x004fea000383ffff */
[----:B------:R-:W-:Y:S05]  /*9150*/  BRA `(.L_x_153) ;  /* 0xffffffa000e47947 */ /* 0x000fea000383ffff */
.L_x_62:
[----:B------:R-:W-:-:S07]  /*9160*/  MOV R0, UR5 ;  /* 0x0000000500007c02 */ /* 0x000fce0008000f00 */
.L_x_154:
[----:B-1----:R1:W2:Y:S02]  /*9170*/  SYNCS.PHASECHK.TRANS64.TRYWAIT P0, [R0+URZ], R3 ;  /* 0x00000003000075a7 */ /* 0x0022a400080011ff */
[----:B--2---:R-:W-:Y:S05]  /*9180*/  @!P0 NANOSLEEP.SYNCS 0x989680 ;  /* 0x009896800000895d */ /* 0x004fea0003900000 */
[----:B------:R-:W2:Y:S02]  /*9190*/  @!P0 SYNCS.PHASECHK.TRANS64 P0, [R0+URZ], R3 ;  /* 0x00000003000085a7 */ /* 0x000ea400080010ff */
[----:B--2---:R-:W-:Y:S05]  /*91a0*/  @!P0 BRA `(.L_x_154) ;  /* 0xfffffffc00f08947 */ /* 0x004fea000383ffff */
[----:B------:R-:W-:Y:S05]  /*91b0*/  BRA `(.L_x_155) ;  /* 0xffffffa000f07947 */ /* 0x000fea000383ffff */
.L_x_63:
[----:B-1----:R-:W-:-:S07]  /*91c0*/  MOV R0, UR7 ;  /* 0x0000000700007c02 */ /* 0x002fce0008000f00 */
.L_x_156:
[----:B-1----:R1:W2:Y:S02]  /*91d0*/  SYNCS.PHASECHK.TRANS64.TRYWAIT P0, [R0+URZ], R2 ;  /* 0x00000002000075a7 */ /* 0x0022a400080011ff */
[----:B--2---:R-:W-:Y:S05]  /*91e0*/  @!P0 NANOSLEEP.SYNCS 0x989680 ;  /* 0x009896800000895d */ /* 0x004fea0003900000 */
[----:B------:R-:W2:Y:S02]  /*91f0*/  @!P0 SYNCS.PHASECHK.TRANS64 P0, [R0+URZ], R2 ;  /* 0x00000002000085a7 */ /* 0x000ea400080010ff */
[----:B--2---:R-:W-:Y:S05]  /*9200*/  @!P0 BRA `(.L_x_156) ;  /* 0xfffffffc00f08947 */ /* 0x004fea000383ffff */
[----:B------:R-:W-:Y:S05]  /*9210*/  BRA `(.L_x_157) ;  /* 0xffffffa000fc7947 */ /* 0x000fea000383ffff */
.L_x_68:
[----:B--2---:R2:W3:Y:S02]  /*9220*/  SYNCS.PHASECHK.TRANS64.TRYWAIT P0, [R0+URZ+0x90], R2 ;  /* 0x00009002000075a7 */ /* 0x0044e400080011ff */
[----:B---3--:R-:W-:Y:S05]  /*9230*/  @!P0 NANOSLEEP.SYNCS 0x989680 ;  /* 0x009896800000895d */ /* 0x008fea0003900000 */
[----:B------:R-:W3:Y:S02]  /*9240*/  @!P0 SYNCS.PHASECHK.TRANS64 P0, [R0+URZ+0x90], R2 ;  /* 0x00009002000085a7 */ /* 0x000ee400080010ff */
[----:B---3--:R-:W-:Y:S05]  /*9250*/  @!P0 BRA `(.L_x_68) ;  /* 0xfffffffc00f08947 */ /* 0x008fea000383ffff */
[----:B------:R-:W-:Y:S05]  /*9260*/  BRA `(.L_x_158) ;  /* 0xffffffa800087947 */ /* 0x000fea000383ffff */
.L_x_71:
[----:B------:R-:W-:Y:S07]  /*9270*/  MOV R0, UR7 ;  /* 0x0000000700007c02 */ /* 0x000fee0008000f00 */
.L_x_159:
[----:B--2---:R2:W3:Y:S02]  /*9280*/  SYNCS.PHASECHK.TRANS64.TRYWAIT P0, [R0+URZ+0x88], R2 ;  /* 0x00008802000075a7 */ /* 0x0044e400080011ff */
[----:B---3--:R-:W-:Y:S05]  /*9290*/  @!P0 NANOSLEEP.SYNCS 0x989680 ;  /* 0x009896800000895d */ /* 0x008fea0003900000 */
[----:B------:R-:W3:Y:S02]  /*92a0*/  @!P0 SYNCS.PHASECHK.TRANS64 P0, [R0+URZ+0x88], R2 ;  /* 0x00008802000085a7 */ /* 0x000ee400080010ff */
[----:B---3--:R-:W-:Y:S05]  /*92b0*/  @!P0 BRA `(.L_x_159) ;  /* 0xfffffffc00f08947 */ /* 0x008fea000383ffff */
[----:B------:R-:W-:Y:S05]  /*92c0*/  BRA `(.L_x_70) ;  /* 0xffffffa800e87947 */ /* 0x000fea000383ffff */
.L_x_74:
[----:B------:R-:W-:Y:S07]  /*92d0*/  MOV R0, UR7 ;  /* 0x0000000700007c02 */ /* 0x000fee0008000f00 */
.L_x_160:
[----:B-1----:R1:W2:Y:S02]  /*92e0*/  SYNCS.PHASECHK.TRANS64.TRYWAIT P0, [R0+URZ+0x60], R14 ;  /* 0x0000600e000075a7 */ /* 0x0022a400080011ff */
[----:B--2---:R-:W-:Y:S05]  /*92f0*/  @!P0 NANOSLEEP.SYNCS 0x989680 ;  /* 0x009896800000895d */ /* 0x004fea0003900000 */
[----:B------:R-:W2:Y:S02]  /*9300*/  @!P0 SYNCS.PHASECHK.TRANS64 P0, [R0+URZ+0x60], R14 ;  /* 0x0000600e000085a7 */ /* 0x000ea400080010ff */
[----:B--2---:R-:W-:Y:S05]  /*9310*/  @!P0 BRA `(.L_x_160) ;  /* 0xfffffffc00f08947 */ /* 0x004fea000383ffff */
[----:B------:R-:W-:Y:S05]  /*9320*/  BRA `(.L_x_161) ;  /* 0xffffffac00607947 */ /* 0x000fea000383ffff */
.L_x_75:
[----:B------:R-:W-:Y:S07]  /*9330*/  MOV R0, UR7 ;  /* 0x0000000700007c02 */ /* 0x000fee0008000f00 */
.L_x_162:
[----:B-1----:R1:W2:Y:S02]  /*9340*/  SYNCS.PHASECHK.TRANS64.TRYWAIT P0, [R0+URZ+0x68], R14 ;  /* 0x0000680e000075a7 */ /* 0x0022a400080011ff */
[----:B--2---:R-:W-:Y:S05]  /*9350*/  @!P0 NANOSLEEP.SYNCS 0x989680 ;  /* 0x009896800000895d */ /* 0x004fea0003900000 */
[----:B------:R-:W2:Y:S02]  /*9360*/  @!P0 SYNCS.PHASECHK.TRANS64 P0, [R0+URZ+0x68], R14 ;  /* 0x0000680e000085a7 */ /* 0x000ea400080010ff */
[----:B--2---:R-:W-:Y:S05]  /*9370*/  @!P0 BRA `(.L_x_162) ;  /* 0xfffffffc00f08947 */ /* 0x004fea000383ffff */
[----:B------:R-:W-:Y:S05]  /*9380*/  BRA `(.L_x_163) ;  /* 0xffffffac00987947 */ /* 0x000fea000383ffff */
.L_x_76:
[----:B------:R-:W-:Y:S07]  /*9390*/  MOV R0, UR7 ;  /* 0x0000000700007c02 */ /* 0x000fee0008000f00 */
.L_x_164:
[----:B-1----:R1:W2:Y:S02]  /*93a0*/  SYNCS.PHASECHK.TRANS64.TRYWAIT P0, [R0+URZ+0x70], R14 ;  /* 0x0000700e000075a7 */ /* 0x0022a400080011ff */
[----:B--2---:R-:W-:Y:S05]  /*93b0*/  @!P0 NANOSLEEP.SYNCS 0x989680 ;  /* 0x009896800000895d */ /* 0x004fea0003900000 */
[----:B------:R-:W2:Y:S02]  /*93c0*/  @!P0 SYNCS.PHASECHK.TRANS64 P0, [R0+URZ+0x70], R14 ;  /* 0x0000700e000085a7 */ /* 0x000ea400080010ff */
[----:B--2---:R-:W-:Y:S05]  /*93d0*/  @!P0 BRA `(.L_x_164) ;  /* 0xfffffffc00f08947 */ /* 0x004fea000383ffff */
[----:B------:R-:W-:Y:S05]  /*93e0*/  BRA `(.L_x_165) ;  /* 0xffffffac00dc7947 */ /* 0x000fea000383ffff */
.L_x_77:
[----:B------:R-:W-:Y:S07]  /*93f0*/  MOV R0, UR7 ;  /* 0x0000000700007c02 */ /* 0x000fee0008000f00 */
.L_x_166:
[----:B-1----:R1:W2:Y:S02]  /*9400*/  SYNCS.PHASECHK.TRANS64.TRYWAIT P0, [R0+URZ+0x78], R14 ;  /* 0x0000780e000075a7 */ /* 0x0022a400080011ff */
[----:B--2---:R-:W-:Y:S05]  /*9410*/  @!P0 NANOSLEEP.SYNCS 0x989680 ;  /* 0x009896800000895d */ /* 0x004fea0003900000 */
[----:B------:R-:W2:Y:S02]  /*9420*/  @!P0 SYNCS.PHASECHK.TRANS64 P0, [R0+URZ+0x78], R14 ;  /* 0x0000780e000085a7 */ /* 0x000ea400080010ff */
[----:B--2---:R-:W-:Y:S05]  /*9430*/  @!P0 BRA `(.L_x_166) ;  /* 0xfffffffc00f08947 */ /* 0x004fea000383ffff */
[----:B------:R-:W-:Y:S05]  /*9440*/  BRA `(.L_x_167) ;  /* 0xffffffb000607947 */ /* 0x000fea000383ffff */
.L_x_79:
[----:B------:R-:W-:-:S07]  /*9450*/  MOV R0, UR7 ;  /* 0x0000000700007c02 */ /* 0x000fce0008000f00 */
.L_x_168:
[----:B-1----:R1:W3:Y:S02]  /*9460*/  SYNCS.PHASECHK.TRANS64.TRYWAIT P0, [R0+URZ+0x60], R2 ;  /* 0x00006002000075a7 */ /* 0x0022e400080011ff */
[----:B---3--:R-:W-:Y:S05]  /*9470*/  @!P0 NANOSLEEP.SYNCS 0x989680 ;  /* 0x009896800000895d */ /* 0x008fea0003900000 */
[----:B------:R-:W3:Y:S02]  /*9480*/  @!P0 SYNCS.PHASECHK.TRANS64 P0, [R0+URZ+0x60], R2 ;  /* 0x00006002000085a7 */ /* 0x000ee400080010ff */
[----:B---3--:R-:W-:Y:S05]  /*9490*/  @!P0 BRA `(.L_x_168) ;  /* 0xfffffffc00f08947 */ /* 0x008fea000383ffff */
[----:B------:R-:W-:Y:S05]  /*94a0*/  BRA `(.L_x_169) ;  /* 0xffffffb000d07947 */ /* 0x000fea000383ffff */
.L_x_80:
[----:B-1----:R-:W-:-:S07]  /*94b0*/  MOV R0, UR7 ;  /* 0x0000000700007c02 */ /* 0x002fce0008000f00 */
.L_x_170:
[----:B-1----:R1:W3:Y:S02]  /*94c0*/  SYNCS.PHASECHK.TRANS64.TRYWAIT P0, [R0+URZ+0x68], R2 ;  /* 0x00006802000075a7 */ /* 0x0022e400080011ff */
[----:B---3--:R-:W-:Y:S05]  /*94d0*/  @!P0 NANOSLEEP.SYNCS 0x989680 ;  /* 0x009896800000895d */ /* 0x008fea0003900000 */
[----:B------:R-:W3:Y:S02]  /*94e0*/  @!P0 SYNCS.PHASECHK.TRANS64 P0, [R0+URZ+0x68], R2 ;  /* 0x00006802000085a7 */ /* 0x000ee400080010ff */
[----:B---3--:R-:W-:Y:S05]  /*94f0*/  @!P0 BRA `(.L_x_170) ;  /* 0xfffffffc00f08947 */ /* 0x008fea000383ffff */
[----:B------:R-:W-:Y:S05]  /*9500*/  BRA `(.L_x_171) ;  /* 0xffffffb000c07947 */ /* 0x000fea000383ffff */
.L_x_81:
[----:B-1----:R-:W-:-:S07]  /*9510*/  MOV R0, UR7 ;  /* 0x0000000700007c02 */ /* 0x002fce0008000f00 */
.L_x_172:
[----:B-1----:R1:W3:Y:S02]  /*9520*/  SYNCS.PHASECHK.TRANS64.TRYWAIT P0, [R0+URZ+0x70], R2 ;  /* 0x00007002000075a7 */ /* 0x0022e400080011ff */
[----:B---3--:R-:W-:Y:S05]  /*9530*/  @!P0 NANOSLEEP.SYNCS 0x989680 ;  /* 0x009896800000895d */ /* 0x008fea0003900000 */
[----:B------:R-:W3:Y:S02]  /*9540*/  @!P0 SYNCS.PHASECHK.TRANS64 P0, [R0+URZ+0x70], R2 ;  /* 0x00007002000085a7 */ /* 0x000ee400080010ff */
[----:B---3--:R-:W-:Y:S05]  /*9550*/  @!P0 BRA `(.L_x_172) ;  /* 0xfffffffc00f08947 */ /* 0x008fea000383ffff */
[----:B------:R-:W-:Y:S05]  /*9560*/  BRA `(.L_x_173) ;  /* 0xffffffb000b07947 */ /* 0x000fea000383ffff */
.L_x_83:
[----:B--2---:R2:W4:Y:S02]  /*9570*/  SYNCS.PHASECHK.TRANS64.TRYWAIT P0, [R0+URZ+0x90], R2 ;  /* 0x00009002000075a7 */ /* 0x00452400080011ff */
[----:B----4-:R-:W-:Y:S05]  /*9580*/  @!P0 NANOSLEEP.SYNCS 0x989680 ;  /* 0x009896800000895d */ /* 0x010fea0003900000 */
[----:B------:R-:W4:Y:S02]  /*9590*/  @!P0 SYNCS.PHASECHK.TRANS64 P0, [R0+URZ+0x90], R2 ;  /* 0x00009002000085a7 */ /* 0x000f2400080010ff */
[----:B----4-:R-:W-:Y:S05]  /*95a0*/  @!P0 BRA `(.L_x_83) ;  /* 0xfffffffc00f08947 */ /* 0x010fea000383ffff */
[----:B------:R-:W-:Y:S05]  /*95b0*/  BRA `(.L_x_174) ;  /* 0xffffffb400787947 */ /* 0x000fea000383ffff */
.L_x_94:
[----:B-1----:R-:W-:Y:S04]  /*95c0*/  MOV R2, UR48 ;  /* 0x0000003000027c02 */ /* 0x002fe80008000f00 */
[----:B------:R1:W3:Y:S03]  /*95d0*/  SYNCS.PHASECHK.TRANS64.TRYWAIT P1, [R2+URZ+0x40], R3 ;  /* 0x00004003020075a7 */ /* 0x0002e600080211ff */
[----:B---3--:R-:W-:Y:S05]  /*95e0*/  @!P1 NANOSLEEP.SYNCS 0x989680 ;  /* 0x009896800000995d */ /* 0x008fea0003900000 */
[----:B------:R-:W3:Y:S02]  /*95f0*/  @!P1 SYNCS.PHASECHK.TRANS64 P1, [R2+URZ+0x40], R3 ;  /* 0x00004003020095a7 */ /* 0x000ee400080210ff */
[----:B---3--:R-:W-:Y:S05]  /*9600*/  @!P1 BRA `(.L_x_94) ;  /* 0xfffffffc00ec9947 */ /* 0x008fea000383ffff */
[----:B------:R-:W-:Y:S05]  /*9610*/  BRA `(.L_x_93) ;  /* 0xffffffc000847947 */ /* 0x000fea000383ffff */
.L_x_96:
[----:B-1----:R1:W4:Y:S02]  /*9620*/  SYNCS.PHASECHK.TRANS64.TRYWAIT P0, [R64+URZ+0xb0], R0 ;  /* 0x0000b000400075a7 */ /* 0x00232400080011ff */
[----:B----4-:R-:W-:Y:S05]  /*9630*/  @!P0 NANOSLEEP.SYNCS 0x989680 ;  /* 0x009896800000895d */ /* 0x010fea0003900000 */
[----:B------:R-:W4:Y:S02]  /*9640*/  @!P0 SYNCS.PHASECHK.TRANS64 P0, [R64+URZ+0xb0], R0 ;  /* 0x0000b000400085a7 */ /* 0x000f2400080010ff */
[----:B----4-:R-:W-:Y:S05]  /*9650*/  @!P0 BRA `(.L_x_96) ;  /* 0xfffffffc00f08947 */ /* 0x010fea000383ffff */
[----:B------:R-:W-:Y:S05]  /*9660*/  BRA `(.L_x_95) ;  /* 0xffffffc000ac7947 */ /* 0x000fea000383ffff */
.L_x_105:
[----:B--2---:R2:W4:Y:S02]  /*9670*/  SYNCS.PHASECHK.TRANS64.TRYWAIT P0, [R2+URZ+0x40], R0 ;  /* 0x00004000020075a7 */ /* 0x00452400080011ff */
[----:B----4-:R-:W-:Y:S05]  /*9680*/  @!P0 NANOSLEEP.SYNCS 0x989680 ;  /* 0x009896800000895d */ /* 0x010fea0003900000 */
[----:B------:R-:W4:Y:S02]  /*9690*/  @!P0 SYNCS.PHASECHK.TRANS64 P0, [R2+URZ+0x40], R0 ;  /* 0x00004000020085a7 */ /* 0x000f2400080010ff */
[----:B----4-:R-:W-:Y:S05]  /*96a0*/  @!P0 BRA `(.L_x_105) ;  /* 0xfffffffc00f08947 */ /* 0x010fea000383ffff */
[----:B------:R-:W-:Y:S05]  /*96b0*/  BRA `(.L_x_104) ;  /* 0xffffffcc00887947 */ /* 0x000fea000383ffff */
.L_x_113:
[----:B--2---:R2:W4:Y:S02]  /*96c0*/  SYNCS.PHASECHK.TRANS64.TRYWAIT P0, [R0+URZ+0x40], R6 ;  /* 0x00004006000075a7 */ /* 0x00452400080011ff */
[----:B----4-:R-:W-:Y:S05]  /*96d0*/  @!P0 NANOSLEEP.SYNCS 0x989680 ;  /* 0x009896800000895d */ /* 0x010fea0003900000 */
[----:B------:R-:W4:Y:S02]  /*96e0*/  @!P0 SYNCS.PHASECHK.TRANS64 P0, [R0+URZ+0x40], R6 ;  /* 0x00004006000085a7 */ /* 0x000f2400080010ff */
[----:B----4-:R-:W-:Y:S05]  /*96f0*/  @!P0 BRA `(.L_x_113) ;  /* 0xfffffffc00f08947 */ /* 0x010fea000383ffff */
[----:B------:R-:W-:Y:S05]  /*9700*/  BRA `(.L_x_112) ;  /* 0xffffffd800887947 */ /* 0x000fea000383ffff */
.L_x_121:
[----:B--2---:R2:W4:Y:S02]  /*9710*/  SYNCS.PHASECHK.TRANS64.TRYWAIT P0, [R0+URZ+0x40], R5 ;  /* 0x00004005000075a7 */ /* 0x00452400080011ff */
[----:B----4-:R-:W-:Y:S05]  /*9720*/  @!P0 NANOSLEEP.SYNCS 0x989680 ;  /* 0x009896800000895d */ /* 0x010fea0003900000 */
[----:B------:R-:W4:Y:S02]  /*9730*/  @!P0 SYNCS.PHASECHK.TRANS64 P0, [R0+URZ+0x40], R5 ;  /* 0x00004005000085a7 */ /* 0x000f2400080010ff */
[----:B----4-:R-:W-:Y:S05]  /*9740*/  @!P0 BRA `(.L_x_121) ;  /* 0xfffffffc00f08947 */ /* 0x010fea000383ffff */
[----:B------:R-:W-:Y:S05]  /*9750*/  BRA `(.L_x_120) ;  /* 0xffffffe400887947 */ /* 0x000fea000383ffff */
        .weak           $__internal_0_$__cuda_sm10x_tcgen05_guardrail_trap_col_being_dealloced_not_returned_by_alloc
        .type           $__internal_0_$__cuda_sm10x_tcgen05_guardrail_trap_col_being_dealloced_not_returned_by_alloc,@function
        .size           $__internal_0_$__cuda_sm10x_tcgen05_guardrail_trap_col_being_dealloced_not_returned_by_alloc,($__internal_1_$__cuda_sm10x_tcgen05_guardrail_trap_phase_invalid_during_alloc - $__internal_0_$__cuda_sm10x_tcgen05_guardrail_trap_col_being_dealloced_not_returned_by_alloc)
$__internal_0_$__cuda_sm10x_tcgen05_guardrail_trap_col_being_dealloced_not_returned_by_alloc:
[----:B------:R-:W-:Y:S05]  /*9760*/  BPT.TRAP 0x1 ;  /* 0x000000040000795c */ /* 0x000fea0000300000 */
[----:B------:R-:W-:-:S04]  /*9770*/  HFMA2 R3, -RZ, RZ, 0, 0 ;  /* 0x00000000ff037431 */ /* 0x000fc800000001ff */
[----:B------:R-:W-:Y:S05]  /*9780*/  RET.REL.NODEC R2 `(_ZN7cutlass13device_kernelINS_4gemm6kernel13GemmUniversalIN4cute5tupleIJiiiiEEENS1_10collective13CollectiveMmaINS1_35MainloopSm100TmaUmmaWarpSpecializedILi4ELi2ELi4ENS5_IJNS4_1CILi1EEESB_SB_EEEEENS5_IJNSA_ILi128EEESE_NSA_ILi32EEEEEENS_10bfloat16_tENS5_IJlSB_lEEESH_SI_NS4_8TiledMMAINS4_8MMA_AtomIJNS4_20SM100_MMA_F16BF16_SSISH_SH_fLi128ELi128ELNS4_4UMMA5MajorE0ELSN_0ELNSM_7ScaleInE0ELSO_0EEEEEENS4_6LayoutISC_NS5_IJNSA_ILi0EEESS_SS_EEEEENS5_IJNS4_10UnderscoreESV_SV_EEEEENS4_13SM90_TMA_LOADENS4_14ComposedLayoutINS4_7SwizzleILi2ELi4ELi3EEENS4_18smem_ptr_flag_bitsILi16EEENSR_INS5_IJNSA_ILi8EEESF_EEENS5_IJSF_SB_EEEEEEEvNS4_8identityESY_S18_vS19_EENS_8epilogue10collective18CollectiveEpilogueINS1B_23Sm100TmaWarpSpecializedILi4ELi2ELi32ELb1ELb0EEEJSG_NS5_IJNSR_ISE_SB_EENSR_ISF_SB_EEEEESH_SI_SH_SI_NS1B_6fusion15FusionCallbacksIS1F_NS1J_17LinearCombinationISH_fSH_fLNS_15FloatRoundStyleE2EEESG_S1I_JEEENS4_5SM1004TMEM4LOAD26SM100_TMEM_LOAD_32dp32b32xESY_S18_NS4_39AutoVectorizingCopyWithAssumedAlignmentILi128EEENS4_14SM90_TMA_STOREES18_S1U_S1U_EEEvvEEEEvNT_6ParamsE) ;  /* 0xffffff68021c7950 */ /* 0x000fea0003c3ffff */
        .weak           $__internal_1_$__cuda_sm10x_tcgen05_guardrail_trap_phase_invalid_during_alloc
        .type           $__internal_1_$__cuda_sm10x_tcgen05_guardrail_trap_phase_invalid_during_alloc,@function
        .size           $__internal_1_$__cuda_sm10x_tcgen05_guardrail_trap_phase_invalid_during_alloc,($__internal_2_$__cuda_sm10x_tcgen05_guardrail_trap_unallocated_columns_being_dealloced - $__internal_1_$__cuda_sm10x_tcgen05_guardrail_trap_phase_invalid_during_alloc)
$__internal_1_$__cuda_sm10x_tcgen05_guardrail_trap_phase_invalid_during_alloc:
[----:B------:R-:W-:Y:S05]  /*9790*/  BPT.TRAP 0x1 ;  /* 0x000000040000795c */ /* 0x000fea0000300000 */
[----:B------:R-:W-:-:S04]  /*97a0*/  MOV R3, 0x0 ;  /* 0x0000000000037802 */ /* 0x000fc80000000f00 */
[----:B------:R-:W-:Y:S05]  /*97b0*/  RET.REL.NODEC R2 `(_ZN7cutlass13device_kernelINS_4gemm6kernel13GemmUniversalIN4cute5tupleIJiiiiEEENS1_10collective13CollectiveMmaINS1_35MainloopSm100TmaUmmaWarpSpecializedILi4ELi2ELi4ENS5_IJNS4_1CILi1EEESB_SB_EEEEENS5_IJNSA_ILi128EEESE_NSA_ILi32EEEEEENS_10bfloat16_tENS5_IJlSB_lEEESH_SI_NS4_8TiledMMAINS4_8MMA_AtomIJNS4_20SM100_MMA_F16BF16_SSISH_SH_fLi128ELi128ELNS4_4UMMA5MajorE0ELSN_0ELNSM_7ScaleInE0ELSO_0EEEEEENS4_6LayoutISC_NS5_IJNSA_ILi0EEESS_SS_EEEEENS5_IJNS4_10UnderscoreESV_SV_EEEEENS4_13SM90_TMA_LOADENS4_14ComposedLayoutINS4_7SwizzleILi2ELi4ELi3EEENS4_18smem_ptr_flag_bitsILi16EEENSR_INS5_IJNSA_ILi8EEESF_EEENS5_IJSF_SB_EEEEEEEvNS4_8identityESY_S18_vS19_EENS_8epilogue10collective18CollectiveEpilogueINS1B_23Sm100TmaWarpSpecializedILi4ELi2ELi32ELb1ELb0EEEJSG_NS5_IJNSR_ISE_SB_EENSR_ISF_SB_EEEEESH_SI_SH_SI_NS1B_6fusion15FusionCallbacksIS1F_NS1J_17LinearCombinationISH_fSH_fLNS_15FloatRoundStyleE2EEESG_S1I_JEEENS4_5SM1004TMEM4LOAD26SM100_TMEM_LOAD_32dp32b32xESY_S18_NS4_39AutoVectorizingCopyWithAssumedAlignmentILi128EEENS4_14SM90_TMA_STOREES18_S1U_S1U_EEEvvEEEEvNT_6ParamsE) ;  /* 0xffffff6802107950 */ /* 0x000fea0003c3ffff */
        .weak           $__internal_2_$__cuda_sm10x_tcgen05_guardrail_trap_unallocated_columns_being_dealloced
        .type           $__internal_2_$__cuda_sm10x_tcgen05_guardrail_trap_unallocated_columns_being_dealloced,@function
        .size           $__internal_2_$__cuda_sm10x_tcgen05_guardrail_trap_unallocated_columns_being_dealloced,(.L_x_176 - $__internal_2_$__cuda_sm10x_tcgen05_guardrail_trap_unallocated_columns_being_dealloced)
$__internal_2_$__cuda_sm10x_tcgen05_guardrail_trap_unallocated_columns_being_dealloced:
[----:B------:R-:W-:Y:S05]  /*97c0*/  BPT.TRAP 0x1 ;  /* 0x000000040000795c */ /* 0x000fea0000300000 */
[----:B------:R-:W-:-:S04]  /*97d0*/  HFMA2 R3, -RZ, RZ, 0, 0 ;  /* 0x00000000ff037431 */ /* 0x000fc800000001ff */
[----:B------:R-:W-:Y:S05]  /*97e0*/  RET.REL.NODEC R2 `(_ZN7cutlass13device_kernelINS_4gemm6kernel13GemmUniversalIN4cute5tupleIJiiiiEEENS1_10collective13CollectiveMmaINS1_35MainloopSm100TmaUmmaWarpSpecializedILi4ELi2ELi4ENS5_IJNS4_1CILi1EEESB_SB_EEEEENS5_IJNSA_ILi128EEESE_NSA_ILi32EEEEEENS_10bfloat16_tENS5_IJlSB_lEEESH_SI_NS4_8TiledMMAINS4_8MMA_AtomIJNS4_20SM100_MMA_F16BF16_SSISH_SH_fLi128ELi128ELNS4_4UMMA5MajorE0ELSN_0ELNSM_7ScaleInE0ELSO_0EEEEEENS4_6LayoutISC_NS5_IJNSA_ILi0EEESS_SS_EEEEENS5_IJNS4_10UnderscoreESV_SV_EEEEENS4_13SM90_TMA_LOADENS4_14ComposedLayoutINS4_7SwizzleILi2ELi4ELi3EEENS4_18smem_ptr_flag_bitsILi16EEENSR_INS5_IJNSA_ILi8EEESF_EEENS5_IJSF_SB_EEEEEEEvNS4_8identityESY_S18_vS19_EENS_8epilogue10collective18CollectiveEpilogueINS1B_23Sm100TmaWarpSpecializedILi4ELi2ELi32ELb1ELb0EEEJSG_NS5_IJNSR_ISE_SB_EENSR_ISF_SB_EEEEESH_SI_SH_SI_NS1B_6fusion15FusionCallbacksIS1F_NS1J_17LinearCombinationISH_fSH_fLNS_15FloatRoundStyleE2EEESG_S1I_JEEENS4_5SM1004TMEM4LOAD26SM100_TMEM_LOAD_32dp32b32xESY_S18_NS4_39AutoVectorizingCopyWithAssumedAlignmentILi128EEENS4_14SM90_TMA_STOREES18_S1U_S1U_EEEvvEEEEvNT_6ParamsE) ;  /* 0xffffff6802047950 */ /* 0x000fea0003c3ffff */
.L_x_175:
[----:B------:R-:W-:-:S00]  /*97f0*/  BRA `(.L_x_175) ;  /* 0xfffffffc00fc7947 */ /* 0x000fc0000383ffff */
[----:B------:R-:W-:-:S00]  /*9800*/  NOP ;  /* 0x0000000000007918 */ /* 0x000fc00000000000 */
[----:B------:R-:W-:-:S00]  /*9810*/  NOP ;  /* 0x0000000000007918 */ /* 0x000fc00000000000 */
[----:B------:R-:W-:-:S00]  /*9820*/  NOP ;  /* 0x0000000000007918 */ /* 0x000fc00000000000 */
[----:B------:R-:W-:-:S00]  /*9830*/  NOP ;  /* 0x0000000000007918 */ /* 0x000fc00000000000 */
[----:B------:R-:W-:-:S00]  /*9840*/  NOP ;  /* 0x0000000000007918 */ /* 0x000fc00000000000 */
[----:B------:R-:W-:-:S00]  /*9850*/  NOP ;  /* 0x0000000000007918 */ /* 0x000fc00000000000 */
[----:B------:R-:W-:-:S00]  /*9860*/  NOP ;  /* 0x0000000000007918 */ /* 0x000fc00000000000 */
[----:B------:R-:W-:-:S00]  /*9870*/  NOP ;  /* 0x0000000000007918 */ /* 0x000fc00000000000 */
.L_x_176:


//--------------------- .nv.global.init           --------------------------
	.section	.nv.global.init,"aw",@progbits
.nv.global.init:
	.type		$str$27,@object
	.size		$str$27,($str$28 - $str$27)
$str$27:
        /*0000*/ 	.byte	0x28, 0x61, 0x64, 0x64, 0x72, 0x65, 0x73, 0x73, 0x20, 0x26, 0x20, 0x6d, 0x61, 0x73, 0x6b, 0x29
        /*0010*/ 	.byte	0x20, 0x3d, 0x3d, 0x20, 0x30, 0x00
	.type		$str$28,@object
	.size		$str$28,($str$26 - $str$28)
$str$28:
        /*0016*/ 	.byte	0x2f, 0x74, 0x6d, 0x70, 0x2f, 0x63, 0x75, 0x74, 0x6c, 0x61, 0x73, 0x73, 0x5f, 0x73, 0x77, 0x65
        /*0026*/ 	.byte	0x65, 0x70, 0x5f, 0x73, 0x72, 0x63, 0x2f, 0x69, 0x6e, 0x63, 0x6c, 0x75, 0x64, 0x65, 0x2f, 0x63
        /*0036*/ 	.byte	0x75, 0x74, 0x65, 0x2f, 0x70, 0x6f, 0x69, 0x6e, 0x74, 0x65, 0x72, 0x5f, 0x66, 0x6c, 0x61, 0x67
        /*0046*/ 	.byte	0x67, 0x65, 0x64, 0x2e, 0x68, 0x70, 0x70, 0x00
	.type		$str$26,@object
	.size		$str$26,($str$25 - $str$26)
$str$26:
        /*004e*/ 	.byte	0x2f, 0x74, 0x6d, 0x70, 0x2f, 0x63, 0x75, 0x74, 0x6c, 0x61, 0x73, 0x73, 0x5f, 0x73, 0x77, 0x65
        /*005e*/ 	.byte	0x65, 0x70, 0x5f, 0x73, 0x72, 0x63, 0x2f, 0x69, 0x6e, 0x63, 0x6c, 0x75, 0x64, 0x65, 0x2f, 0x63
        /*006e*/ 	.byte	0x75, 0x74, 0x65, 0x2f, 0x61, 0x74, 0x6f, 0x6d, 0x2f, 0x63, 0x6f, 0x70, 0x79, 0x5f, 0x74, 0x72
        /*007e*/ 	.byte	0x61, 0x69, 0x74, 0x73, 0x5f, 0x73, 0x6d, 0x31, 0x30, 0x30, 0x2e, 0x68, 0x70, 0x70, 0x00
	.type		$str$25,@object
	.size		$str$25,(__unnamed_1 - $str$25)
$str$25:
        /*008d*/ 	.byte	0x28, 0x28, 0x75, 0x69, 0x6e, 0x74, 0x33, 0x32, 0x5f, 0x74, 0x28, 0x74, 0x68, 0x72, 0x65, 0x61
        /*009d*/ 	.byte	0x64, 0x49, 0x64, 0x78, 0x2e, 0x78, 0x29, 0x20, 0x2f, 0x20, 0x33, 0x32, 0x29, 0x20, 0x25, 0x20
        /*00ad*/ 	.byte	0x34, 0x29, 0x20, 0x3d, 0x3d, 0x20, 0x28, 0x28, 0x28, 0x74, 0x6d, 0x65, 0x6d, 0x5f, 0x61, 0x64
        /*00bd*/ 	.byte	0x64, 0x72, 0x20, 0x3e, 0x3e, 0x20, 0x31, 0x36, 0x29, 0x20, 0x2f, 0x20, 0x33, 0x32, 0x29, 0x20
        /*00cd*/ 	.byte	0x25, 0x20, 0x34, 0x29, 0x00
	.type		__unnamed_1,@object
	.size		__unnamed_1,(__unnamed_2 - __unnamed_1)
__unnamed_1:
        /*00d2*/ 	.byte	0x61, 0x75, 0x74, 0x6f, 0x20, 0x63, 0x75, 0x74, 0x65, 0x3a, 0x3a, 0x61, 0x73, 0x5f, 0x70, 0x6f
        /* <DEDUP_REMOVED lines=24> */
        /*0262*/ 	.byte	0x34, 0x30, 0x39, 0x36, 0x3e, 0x3e, 0x3e, 0x3e, 0x5d, 0x00
	.type		__unnamed_2,@object
	.size		__unnamed_2,(.L_2 - __unnamed_2)
__unnamed_2:
        /* <DEDUP_REMOVED lines=42> */
        /*050c*/ 	.byte	0x3e, 0x3e, 0x5d, 0x00
.L_2:


//--------------------- .nv.shared._ZN7cutlass13device_kernelINS_4gemm6kernel13GemmUniversalIN4cute5tupleIJiiiiEEENS1_10collective13CollectiveMmaINS1_35MainloopSm100TmaUmmaWarpSpecializedILi4ELi2ELi4ENS5_IJNS4_1CILi1EEESB_SB_EEEEENS5_IJNSA_ILi128EEESE_NSA_ILi32EEEEEENS_10bfloat16_tENS5_IJlSB_lEEESH_SI_NS4_8TiledMMAINS4_8MMA_AtomIJNS4_20SM100_MMA_F16BF16_SSISH_SH_fLi128ELi128ELNS4_4UMMA5MajorE0ELSN_0ELNSM_7ScaleInE0ELSO_0EEEEEENS4_6LayoutISC_NS5_IJNSA_ILi0EEESS_SS_EEEEENS5_IJNS4_10UnderscoreESV_SV_EEEEENS4_13SM90_TMA_LOADENS4_14ComposedLayoutINS4_7SwizzleILi2ELi4ELi3EEENS4_18smem_ptr_flag_bitsILi16EEENSR_INS5_IJNSA_ILi8EEESF_EEENS5_IJSF_SB_EEEEEEEvNS4_8identityESY_S18_vS19_EENS_8epilogue10collective18CollectiveEpilogueINS1B_23Sm100TmaWarpSpecializedILi4ELi2ELi32ELb1ELb0EEEJSG_NS5_IJNSR_ISE_SB_EENSR_ISF_SB_EEEEESH_SI_SH_SI_NS1B_6fusion15FusionCallbacksIS1F_NS1J_17LinearCombinationISH_fSH_fLNS_15FloatRoundStyleE2EEESG_S1I_JEEENS4_5SM1004TMEM4LOAD26SM100_TMEM_LOAD_32dp32b32xESY_S18_NS4_39AutoVectorizingCopyWithAssumedAlignmentILi128EEENS4_14SM90_TMA_STOREES18_S1U_S1U_EEEvvEEEEvNT_6ParamsE --------------------------
	.section	.nv.shared._ZN7cutlass13device_kernelINS_4gemm6kernel13GemmUniversalIN4cute5tupleIJiiiiEEENS1_10collective13CollectiveMmaINS1_35MainloopSm100TmaUmmaWarpSpecializedILi4ELi2ELi4ENS5_IJNS4_1CILi1EEESB_SB_EEEEENS5_IJNSA_ILi128EEESE_NSA_ILi32EEEEEENS_10bfloat16_tENS5_IJlSB_lEEESH_SI_NS4_8TiledMMAINS4_8MMA_AtomIJNS4_20SM100_MMA_F16BF16_SSISH_SH_fLi128ELi128ELNS4_4UMMA5MajorE0ELSN_0ELNSM_7ScaleInE0ELSO_0EEEEEENS4_6LayoutISC_NS5_IJNSA_ILi0EEESS_SS_EEEEENS5_IJNS4_10UnderscoreESV_SV_EEEEENS4_13SM90_TMA_LOADENS4_14ComposedLayoutINS4_7SwizzleILi2ELi4ELi3EEENS4_18smem_ptr_flag_bitsILi16EEENSR_INS5_IJNSA_ILi8EEESF_EEENS5_IJSF_SB_EEEEEEEvNS4_8identityESY_S18_vS19_EENS_8epilogue10collective18CollectiveEpilogueINS1B_23Sm100TmaWarpSpecializedILi4ELi2ELi32ELb1ELb0EEEJSG_NS5_IJNSR_ISE_SB_EENSR_ISF_SB_EEEEESH_SI_SH_SI_NS1B_6fusion15FusionCallbacksIS1F_NS1J_17LinearCombinationISH_fSH_fLNS_15FloatRoundStyleE2EEESG_S1I_JEEENS4_5SM1004TMEM4LOAD26SM100_TMEM_LOAD_32dp32b32xESY_S18_NS4_39AutoVectorizingCopyWithAssumedAlignmentILi128EEENS4_14SM90_TMA_STOREES18_S1U_S1U_EEEvvEEEEvNT_6ParamsE,"aw",@nobits
	.sectionflags	@""
	.align	16
	.zero		1024


//--------------------- .nv.shared.reserved.0     --------------------------
	.section	.nv.shared.reserved.0,"aw",@nobits
	.weak		__nv_reservedSMEM_offset_0_alias
	.size		__nv_reservedSMEM_offset_0_alias, 0, 64
	.other		__nv_reservedSMEM_offset_0_alias,@"STO_CUDA_RESERVED_SHARED STV_DEFAULT"
__nv_reservedSMEM_offset_0_alias:
	.zero		0
.nv.shared.reserved.0:
	.zero		64
	.weak		__nv_reservedSMEM_tcgen05_partition
	.type		__nv_reservedSMEM_tcgen05_partition,@object
	.size		__nv_reservedSMEM_tcgen05_partition,(.L_0 - __nv_reservedSMEM_tcgen05_partition)
__nv_reservedSMEM_tcgen05_partition:
	.zero		32
.L_0:


//--------------------- .nv.global                --------------------------
	.section	.nv.global,"aw",@nobits
.nv.global:
	.type		_ZN40_INTERNAL_35958f15_4_k_cu_b97086b4_321864cute1_E,@object
	.size		_ZN40_INTERNAL_35958f15_4_k_cu_b97086b4_321864cute1_E,(_ZN40_INTERNAL_35958f15_4_k_cu_b97086b4_321864cuda3std3__45__cpo6cbeginE - _ZN40_INTERNAL_35958f15_4_k_cu_b97086b4_321864cute1_E)
_ZN40_INTERNAL_35958f15_4_k_cu_b97086b4_321864cute1_E:
	.zero		1
	.type		_ZN40_INTERNAL_35958f15_4_k_cu_b97086b4_321864cuda3std3__45__cpo6cbeginE,@object
	.size		_ZN40_INTERNAL_35958f15_4_k_cu_b97086b4_321864cuda3std3__45__cpo6cbeginE,(_ZN40_INTERNAL_35958f15_4_k_cu_b97086b4_321864cuda3std3__48in_placeE - _ZN40_INTERNAL_35958f15_4_k_cu_b97086b4_321864cuda3std3__45__cpo6cbeginE)
_ZN40_INTERNAL_35958f15_4_k_cu_b97086b4_321864cuda3std3__45__cpo6cbeginE:
	.zero		1
	.type		_ZN40_INTERNAL_35958f15_4_k_cu_b97086b4_321864cuda3std3__48in_placeE,@object
	.size		_ZN40_INTERNAL_35958f15_4_k_cu_b97086b4_321864cuda3std3__48in_placeE,(_ZN40_INTERNAL_35958f15_4_k_cu_b97086b4_321864cuda3std6ranges3__45__cpo9iter_moveE - _ZN40_INTERNAL_35958f15_4_k_cu_b97086b4_321864cuda3std3__48in_placeE)
_ZN40_INTERNAL_35958f15_4_k_cu_b97086b4_321864cuda3std3__48in_placeE:
	.zero		1
	.type		_ZN40_INTERNAL_35958f15_4_k_cu_b97086b4_321864cuda3std6ranges3__45__cpo9iter_moveE,@object
	.size		_ZN40_INTERNAL_35958f15_4_k_cu_b97086b4_321864cuda3std6ranges3__45__cpo9iter_moveE,(_ZN40_INTERNAL_35958f15_4_k_cu_b97086b4_321864cuda3std3__45__cpo5beginE - _ZN40_INTERNAL_35958f15_4_k_cu_b97086b4_321864cuda3std6ranges3__45__cpo9iter_moveE)
_ZN40_INTERNAL_35958f15_4_k_cu_b97086b4_321864cuda3std6ranges3__45__cpo9iter_moveE:
	.zero		1
	.type		_ZN40_INTERNAL_35958f15_4_k_cu_b97086b4_321864cuda3std3__45__cpo5beginE,@object
	.size		_ZN40_INTERNAL_35958f15_4_k_cu_b97086b4_321864cuda3std3__45__cpo5beginE,(_ZN40_INTERNAL_35958f15_4_k_cu_b97086b4_321864cuda3std3__442_GLOBAL__N__35958f15_4_k_cu_b97086b4_321866ignoreE - _ZN40_INTERNAL_35958f15_4_k_cu_b97086b4_321864cuda3std3__45__cpo5beginE)
_ZN40_INTERNAL_35958f15_4_k_cu_b97086b4_321864cuda3std3__45__cpo5beginE:
	.zero		1
	.type		_ZN40_INTERNAL_35958f15_4_k_cu_b97086b4_321864cuda3std3__442_GLOBAL__N__35958f15_4_k_cu_b97086b4_321866ignoreE,@object
	.size		_ZN40_INTERNAL_35958f15_4_k_cu_b97086b4_321864cuda3std3__442_GLOBAL__N__35958f15_4_k_cu_b97086b4_321866ignoreE,(_ZN40_INTERNAL_35958f15_4_k_cu_b97086b4_321864cute7productE - _ZN40_INTERNAL_35958f15_4_k_cu_b97086b4_321864cuda3std3__442_GLOBAL__N__35958f15_4_k_cu_b97086b4_321866ignoreE)
_ZN40_INTERNAL_35958f15_4_k_cu_b97086b4_321864cuda3std3__442_GLOBAL__N__35958f15_4_k_cu_b97086b4_321866ignoreE:
	.zero		1
	.type		_ZN40_INTERNAL_35958f15_4_k_cu_b97086b4_321864cute7productE,@object
	.size		_ZN40_INTERNAL_35958f15_4_k_cu_b97086b4_321864cute7productE,(_ZN40_INTERNAL_35958f15_4_k_cu_b97086b4_321864cuda3std3__45__cpo3endE - _ZN40_INTERNAL_35958f15_4_k_cu_b97086b4_321864cute7productE)
_ZN40_INTERNAL_35958f15_4_k_cu_b97086b4_321864cute7productE:
	.zero		1
	.type		_ZN40_INTERNAL_35958f15_4_k_cu_b97086b4_321864cuda3std3__45__cpo3endE,@object
	.size		_ZN40_INTERNAL_35958f15_4_k_cu_b97086b4_321864cuda3std3__45__cpo3endE,(_ZN40_INTERNAL_35958f15_4_k_cu_b97086b4_321864cuda3std3__419piecewise_constructE - _ZN40_INTERNAL_35958f15_4_k_cu_b97086b4_321864cuda3std3__45__cpo3endE)
_ZN40_INTERNAL_35958f15_4_k_cu_b97086b4_321864cuda3std3__45__cpo3endE:
	.zero		1
	.type		_ZN40_INTERNAL_35958f15_4_k_cu_b97086b4_321864cuda3std3__419piecewise_constructE,@object
	.size		_ZN40_INTERNAL_35958f15_4_k_cu_b97086b4_321864cuda3std3__419piecewise_constructE,(_ZN40_INTERNAL_35958f15_4_k_cu_b97086b4_321864cuda3std3__45__cpo4cendE - _ZN40_INTERNAL_35958f15_4_k_cu_b97086b4_321864cuda3std3__419piecewise_constructE)
_ZN40_INTERNAL_35958f15_4_k_cu_b97086b4_321864cuda3std3__419piecewise_constructE:
	.zero		1
	.type		_ZN40_INTERNAL_35958f15_4_k_cu_b97086b4_321864cuda3std3__45__cpo4cendE,@object
	.size		_ZN40_INTERNAL_35958f15_4_k_cu_b97086b4_321864cuda3std3__45__cpo4cendE,(_ZN40_INTERNAL_35958f15_4_k_cu_b97086b4_321864cuda3std6ranges3__45__cpo4swapE - _ZN40_INTERNAL_35958f15_4_k_cu_b97086b4_321864cuda3std3__45__cpo4cendE)
_ZN40_INTERNAL_35958f15_4_k_cu_b97086b4_321864cuda3std3__45__cpo4cendE:
	.zero		1
	.type		_ZN40_INTERNAL_35958f15_4_k_cu_b97086b4_321864cuda3std6ranges3__45__cpo4swapE,@object
	.size		_ZN40_INTERNAL_35958f15_4_k_cu_b97086b4_321864cuda3std6ranges3__45__cpo4swapE,(.L_10 - _ZN40_INTERNAL_35958f15_4_k_cu_b97086b4_321864cuda3std6ranges3__45__cpo4swapE)
_ZN40_INTERNAL_35958f15_4_k_cu_b97086b4_321864cuda3std6ranges3__45__cpo4swapE:
	.zero		1
.L_10:


//--------------------- .nv.constant0._ZN7cutlass13device_kernelINS_4gemm6kernel13GemmUniversalIN4cute5tupleIJiiiiEEENS1_10collective13CollectiveMmaINS1_35MainloopSm100TmaUmmaWarpSpecializedILi4ELi2ELi4ENS5_IJNS4_1CILi1EEESB_SB_EEEEENS5_IJNSA_ILi128EEESE_NSA_ILi32EEEEEENS_10bfloat16_tENS5_IJlSB_lEEESH_SI_NS4_8TiledMMAINS4_8MMA_AtomIJNS4_20SM100_MMA_F16BF16_SSISH_SH_fLi128ELi128ELNS4_4UMMA5MajorE0ELSN_0ELNSM_7ScaleInE0ELSO_0EEEEEENS4_6LayoutISC_NS5_IJNSA_ILi0EEESS_SS_EEEEENS5_IJNS4_10UnderscoreESV_SV_EEEEENS4_13SM90_TMA_LOADENS4_14ComposedLayoutINS4_7SwizzleILi2ELi4ELi3EEENS4_18smem_ptr_flag_bitsILi16EEENSR_INS5_IJNSA_ILi8EEESF_EEENS5_IJSF_SB_EEEEEEEvNS4_8identityESY_S18_vS19_EENS_8epilogue10collective18CollectiveEpilogueINS1B_23Sm100TmaWarpSpecializedILi4ELi2ELi32ELb1ELb0EEEJSG_NS5_IJNSR_ISE_SB_EENSR_ISF_SB_EEEEESH_SI_SH_SI_NS1B_6fusion15FusionCallbacksIS1F_NS1J_17LinearCombinationISH_fSH_fLNS_15FloatRoundStyleE2EEESG_S1I_JEEENS4_5SM1004TMEM4LOAD26SM100_TMEM_LOAD_32dp32b32xESY_S18_NS4_39AutoVectorizingCopyWithAssumedAlignmentILi128EEENS4_14SM90_TMA_STOREES18_S1U_S1U_EEEvvEEEEvNT_6ParamsE --------------------------
	.section	.nv.constant0._ZN7cutlass13device_kernelINS_4gemm6kernel13GemmUniversalIN4cute5tupleIJiiiiEEENS1_10collective13CollectiveMmaINS1_35MainloopSm100TmaUmmaWarpSpecializedILi4ELi2ELi4ENS5_IJNS4_1CILi1EEESB_SB_EEEEENS5_IJNSA_ILi128EEESE_NSA_ILi32EEEEEENS_10bfloat16_tENS5_IJlSB_lEEESH_SI_NS4_8TiledMMAINS4_8MMA_AtomIJNS4_20SM100_MMA_F16BF16_SSISH_SH_fLi128ELi128ELNS4_4UMMA5MajorE0ELSN_0ELNSM_7ScaleInE0ELSO_0EEEEEENS4_6LayoutISC_NS5_IJNSA_ILi0EEESS_SS_EEEEENS5_IJNS4_10UnderscoreESV_SV_EEEEENS4_13SM90_TMA_LOADENS4_14ComposedLayoutINS4_7SwizzleILi2ELi4ELi3EEENS4_18smem_ptr_flag_bitsILi16EEENSR_INS5_IJNSA_ILi8EEESF_EEENS5_IJSF_SB_EEEEEEEvNS4_8identityESY_S18_vS19_EENS_8epilogue10collective18CollectiveEpilogueINS1B_23Sm100TmaWarpSpecializedILi4ELi2ELi32ELb1ELb0EEEJSG_NS5_IJNSR_ISE_SB_EENSR_ISF_SB_EEEEESH_SI_SH_SI_NS1B_6fusion15FusionCallbacksIS1F_NS1J_17LinearCombinationISH_fSH_fLNS_15FloatRoundStyleE2EEESG_S1I_JEEENS4_5SM1004TMEM4LOAD26SM100_TMEM_LOAD_32dp32b32xESY_S18_NS4_39AutoVectorizingCopyWithAssumedAlignmentILi128EEENS4_14SM90_TMA_STOREES18_S1U_S1U_EEEvvEEEEvNT_6ParamsE,"a",@progbits
	.sectionflags	@""
	.align	4
.nv.constant0._ZN7cutlass13device_kernelINS_4gemm6kernel13GemmUniversalIN4cute5tupleIJiiiiEEENS1_10collective13CollectiveMmaINS1_35MainloopSm100TmaUmmaWarpSpecializedILi4ELi2ELi4ENS5_IJNS4_1CILi1EEESB_SB_EEEEENS5_IJNSA_ILi128EEESE_NSA_ILi32EEEEEENS_10bfloat16_tENS5_IJlSB_lEEESH_SI_NS4_8TiledMMAINS4_8MMA_AtomIJNS4_20SM100_MMA_F16BF16_SSISH_SH_fLi128ELi128ELNS4_4UMMA5MajorE0ELSN_0ELNSM_7ScaleInE0ELSO_0EEEEEENS4_6LayoutISC_NS5_IJNSA_ILi0EEESS_SS_EEEEENS5_IJNS4_10UnderscoreESV_SV_EEEEENS4_13SM90_TMA_LOADENS4_14ComposedLayoutINS4_7SwizzleILi2ELi4ELi3EEENS4_18smem_ptr_flag_bitsILi16EEENSR_INS5_IJNSA_ILi8EEESF_EEENS5_IJSF_SB_EEEEEEEvNS4_8identityESY_S18_vS19_EENS_8epilogue10collective18CollectiveEpilogueINS1B_23Sm100TmaWarpSpecializedILi4ELi2ELi32ELb1ELb0EEEJSG_NS5_IJNSR_ISE_SB_EENSR_ISF_SB_EEEEESH_SI_SH_SI_NS1B_6fusion15FusionCallbacksIS1F_NS1J_17LinearCombinationISH_fSH_fLNS_15FloatRoundStyleE2EEESG_S1I_JEEENS4_5SM1004TMEM4LOAD26SM100_TMEM_LOAD_32dp32b32xESY_S18_NS4_39AutoVectorizingCopyWithAssumedAlignmentILi128EEENS4_14SM90_TMA_STOREES18_S1U_S1U_EEEvvEEEEvNT_6ParamsE:
	.zero		2944


//--------------------- SYMBOLS --------------------------

	.type		.nv.reservedSmem.offset0,@object
	.size		.nv.reservedSmem.offset0,0x4
	.type		.nv.reservedSmem.cap,@object
	.size		.nv.reservedSmem.cap,0x4
	.type		__assertfail,@function
